//
// Generated by NVIDIA NVVM Compiler
//
// Compiler Build ID: CL-36424714
// Cuda compilation tools, release 13.0, V13.0.88
// Based on NVVM 20.0.0
//

.version 9.0
.target sm_100
.address_size 64

	// .globl	_Z11kmeans_loopPiPfS0_S0_S0_S_S_
.const .align 4 .u32 size_d;
.const .align 4 .u32 csize_d;
.const .align 4 .u32 cmapsize_d;
.const .align 4 .u32 ppcsize_d;
.const .align 4 .u32 minChanges_d;
.const .align 4 .u32 maxIterations_d;
.const .align 4 .f32 maxThreshold_d;
.const .align 4 .u32 samples_d;
.const .align 4 .u32 K_d;
.const .align 4 .u32 lines_d;
.extern .shared .align 16 .b8 sMem[];

.visible .entry _Z11kmeans_loopPiPfS0_S0_S0_S_S_(
	.param .u64 .ptr .align 1 _Z11kmeans_loopPiPfS0_S0_S0_S_S__param_0,
	.param .u64 .ptr .align 1 _Z11kmeans_loopPiPfS0_S0_S0_S_S__param_1,
	.param .u64 .ptr .align 1 _Z11kmeans_loopPiPfS0_S0_S0_S_S__param_2,
	.param .u64 .ptr .align 1 _Z11kmeans_loopPiPfS0_S0_S0_S_S__param_3,
	.param .u64 .ptr .align 1 _Z11kmeans_loopPiPfS0_S0_S0_S_S__param_4,
	.param .u64 .ptr .align 1 _Z11kmeans_loopPiPfS0_S0_S0_S_S__param_5,
	.param .u64 .ptr .align 1 _Z11kmeans_loopPiPfS0_S0_S0_S_S__param_6
)
{
	.reg .pred 	%p<76>;
	.reg .b32 	%r<308>;
	.reg .b32 	%f<282>;
	.reg .b64 	%rd<95>;

	ld.param.u64 	%rd21, [_Z11kmeans_loopPiPfS0_S0_S0_S_S__param_0];
	ld.param.u64 	%rd22, [_Z11kmeans_loopPiPfS0_S0_S0_S_S__param_1];
	ld.param.u64 	%rd23, [_Z11kmeans_loopPiPfS0_S0_S0_S_S__param_2];
	ld.param.u64 	%rd24, [_Z11kmeans_loopPiPfS0_S0_S0_S_S__param_3];
	ld.param.u64 	%rd25, [_Z11kmeans_loopPiPfS0_S0_S0_S_S__param_4];
	ld.param.u64 	%rd20, [_Z11kmeans_loopPiPfS0_S0_S0_S_S__param_5];
	ld.param.u64 	%rd26, [_Z11kmeans_loopPiPfS0_S0_S0_S_S__param_6];
	cvta.to.global.u64 	%rd1, %rd22;
	cvta.to.global.u64 	%rd2, %rd25;
	cvta.to.global.u64 	%rd3, %rd24;
	cvta.to.global.u64 	%rd4, %rd26;
	cvta.to.global.u64 	%rd5, %rd21;
	cvta.to.global.u64 	%rd6, %rd23;
	mov.u32 	%r1, %tid.x;
	mov.u32 	%r136, %ctaid.x;
	mov.u32 	%r137, %ntid.x;
	mov.u32 	%r138, %ctaid.y;
	mov.u32 	%r139, %ntid.y;
	mov.u32 	%r140, %tid.y;
	mov.u32 	%r141, %nctaid.x;
	mov.u32 	%r142, %ctaid.z;
	mov.u32 	%r143, %ntid.z;
	mov.u32 	%r144, %tid.z;
	mad.lo.s32 	%r145, %r142, %r143, %r144;
	mov.u32 	%r146, %nctaid.y;
	mad.lo.s32 	%r147, %r145, %r146, %r138;
	mad.lo.s32 	%r148, %r147, %r139, %r140;
	mad.lo.s32 	%r149, %r148, %r141, %r136;
	mad.lo.s32 	%r2, %r149, %r137, %r1;
	ld.const.u32 	%r3, [csize_d];
	shl.b32 	%r150, %r3, 2;
	mov.u32 	%r151, sMem;
	add.s32 	%r4, %r151, %r150;
	setp.gt.s32 	%p1, %r3, 64;
	shl.b32 	%r152, %r1, 2;
	add.s32 	%r5, %r4, %r152;
	@%p1 bra 	$L__BB0_2;
	mul.wide.u32 	%rd33, %r1, 4;
	add.s64 	%rd34, %rd6, %rd33;
	ld.global.f32 	%f41, [%rd34];
	add.s32 	%r174, %r151, %r152;
	st.shared.f32 	[%r174], %f41;
	mov.b32 	%r175, 0;
	st.shared.u32 	[%r5], %r175;
	bra.uni 	$L__BB0_9;
$L__BB0_2:
	mul.wide.u32 	%rd27, %r1, 4;
	add.s64 	%rd28, %rd6, %rd27;
	ld.global.f32 	%f35, [%rd28];
	add.s32 	%r155, %r151, %r152;
	st.shared.f32 	[%r155], %f35;
	mov.b32 	%r156, 0;
	st.shared.u32 	[%r5], %r156;
	setp.ne.s32 	%p2, %r1, 0;
	@%p2 bra 	$L__BB0_9;
	and.b32  	%r6, %r3, 3;
	setp.lt.u32 	%p3, %r3, 68;
	mov.b32 	%r257, 64;
	@%p3 bra 	$L__BB0_6;
	and.b32  	%r160, %r3, 2147483644;
	add.s32 	%r7, %r160, -68;
	mov.b32 	%r255, 0;
	mov.b32 	%r254, 64;
$L__BB0_5:
	mul.wide.u32 	%rd29, %r254, 4;
	add.s64 	%rd30, %rd6, %rd29;
	ld.global.f32 	%f36, [%rd30];
	shl.b32 	%r161, %r254, 2;
	add.s32 	%r163, %r151, %r161;
	add.s32 	%r164, %r4, %r161;
	mov.b32 	%r165, 0;
	st.shared.u32 	[%r164], %r165;
	ld.global.f32 	%f37, [%rd30+4];
	st.shared.v2.f32 	[%r163], {%f36, %f37};
	st.shared.u32 	[%r164+4], %r165;
	ld.global.f32 	%f38, [%rd30+8];
	st.shared.u32 	[%r164+8], %r165;
	ld.global.f32 	%f39, [%rd30+12];
	st.shared.v2.f32 	[%r163+8], {%f38, %f39};
	st.shared.u32 	[%r164+12], %r165;
	add.s32 	%r257, %r254, 4;
	add.s32 	%r11, %r254, -60;
	setp.ne.s32 	%p4, %r255, %r7;
	mov.u32 	%r254, %r257;
	mov.u32 	%r255, %r11;
	@%p4 bra 	$L__BB0_5;
$L__BB0_6:
	setp.eq.s32 	%p5, %r6, 0;
	@%p5 bra 	$L__BB0_9;
	mov.b32 	%r258, 0;
$L__BB0_8:
	.pragma "nounroll";
	mul.wide.u32 	%rd31, %r257, 4;
	add.s64 	%rd32, %rd6, %rd31;
	ld.global.f32 	%f40, [%rd32];
	shl.b32 	%r167, %r257, 2;
	add.s32 	%r169, %r151, %r167;
	st.shared.f32 	[%r169], %f40;
	add.s32 	%r170, %r4, %r167;
	mov.b32 	%r171, 0;
	st.shared.u32 	[%r170], %r171;
	add.s32 	%r257, %r257, 1;
	add.s32 	%r258, %r258, 1;
	setp.ne.s32 	%p6, %r258, %r6;
	@%p6 bra 	$L__BB0_8;
$L__BB0_9:
	bar.sync 	0;
	setp.ne.s32 	%p7, %r2, 0;
	@%p7 bra 	$L__BB0_11;
	mov.b32 	%r176, 0;
	st.global.u32 	[%rd5], %r176;
$L__BB0_11:
	bar.sync 	0;
	ld.const.u32 	%r17, [lines_d];
	setp.ge.s32 	%p8, %r2, %r17;
	ld.const.u32 	%r18, [K_d];
	cvta.to.global.u64 	%rd35, %rd20;
	mul.wide.s32 	%rd36, %r2, 4;
	add.s64 	%rd7, %rd35, %rd36;
	@%p8 bra 	$L__BB0_46;
	setp.lt.s32 	%p9, %r18, 1;
	mov.b32 	%r289, 0;
	@%p9 bra 	$L__BB0_45;
	ld.const.u32 	%r19, [samples_d];
	mul.lo.s32 	%r178, %r19, %r2;
	cvt.s64.s32 	%rd8, %r178;
	setp.lt.s32 	%p10, %r19, 1;
	ld.global.u32 	%r275, [%rd7];
	@%p10 bra 	$L__BB0_29;
	and.b32  	%r21, %r19, 7;
	and.b32  	%r196, %r19, 2147483640;
	neg.s32 	%r22, %r196;
	mov.b32 	%r261, 1;
	mov.f32 	%f261, 0f7F7FFFFF;
	mov.b32 	%r260, 0;
	shl.b64 	%rd37, %rd8, 2;
	add.s64 	%rd38, %rd37, %rd1;
	add.s64 	%rd9, %rd38, 16;
	mov.u32 	%r289, %r260;
$L__BB0_15:
	setp.lt.u32 	%p30, %r19, 8;
	mul.lo.s32 	%r27, %r19, %r260;
	mov.f32 	%f269, 0f00000000;
	mov.b32 	%r266, 0;
	@%p30 bra 	$L__BB0_18;
	shl.b32 	%r199, %r27, 2;
	mov.u32 	%r200, sMem;
	add.s32 	%r201, %r200, %r199;
	add.s32 	%r263, %r201, 16;
	mov.f32 	%f269, 0f00000000;
	mov.u64 	%rd92, %rd9;
	mov.u32 	%r264, %r22;
$L__BB0_17:
	.pragma "nounroll";
	and.b32  	%r266, %r19, 2147483640;
	ld.global.f32 	%f48, [%rd92+-16];
	ld.shared.f32 	%f49, [%r263+-16];
	sub.f32 	%f50, %f48, %f49;
	fma.rn.f32 	%f51, %f50, %f50, %f269;
	ld.global.f32 	%f52, [%rd92+-12];
	ld.shared.f32 	%f53, [%r263+-12];
	sub.f32 	%f54, %f52, %f53;
	fma.rn.f32 	%f55, %f54, %f54, %f51;
	ld.global.f32 	%f56, [%rd92+-8];
	ld.shared.f32 	%f57, [%r263+-8];
	sub.f32 	%f58, %f56, %f57;
	fma.rn.f32 	%f59, %f58, %f58, %f55;
	ld.global.f32 	%f60, [%rd92+-4];
	ld.shared.f32 	%f61, [%r263+-4];
	sub.f32 	%f62, %f60, %f61;
	fma.rn.f32 	%f63, %f62, %f62, %f59;
	ld.global.f32 	%f64, [%rd92];
	ld.shared.f32 	%f65, [%r263];
	sub.f32 	%f66, %f64, %f65;
	fma.rn.f32 	%f67, %f66, %f66, %f63;
	ld.global.f32 	%f68, [%rd92+4];
	ld.shared.f32 	%f69, [%r263+4];
	sub.f32 	%f70, %f68, %f69;
	fma.rn.f32 	%f71, %f70, %f70, %f67;
	ld.global.f32 	%f72, [%rd92+8];
	ld.shared.f32 	%f73, [%r263+8];
	sub.f32 	%f74, %f72, %f73;
	fma.rn.f32 	%f75, %f74, %f74, %f71;
	ld.global.f32 	%f76, [%rd92+12];
	ld.shared.f32 	%f77, [%r263+12];
	sub.f32 	%f78, %f76, %f77;
	fma.rn.f32 	%f269, %f78, %f78, %f75;
	add.s32 	%r264, %r264, 8;
	add.s64 	%rd92, %rd92, 32;
	add.s32 	%r263, %r263, 32;
	setp.ne.s32 	%p31, %r264, 0;
	@%p31 bra 	$L__BB0_17;
$L__BB0_18:
	setp.eq.s32 	%p32, %r21, 0;
	@%p32 bra 	$L__BB0_26;
	add.s32 	%r202, %r21, -1;
	setp.lt.u32 	%p33, %r202, 3;
	@%p33 bra 	$L__BB0_21;
	cvt.u64.u32 	%rd39, %r266;
	add.s64 	%rd40, %rd39, %rd8;
	shl.b64 	%rd41, %rd40, 2;
	add.s64 	%rd42, %rd1, %rd41;
	ld.global.f32 	%f80, [%rd42];
	add.s32 	%r203, %r266, %r27;
	shl.b32 	%r204, %r203, 2;
	mov.u32 	%r205, sMem;
	add.s32 	%r206, %r205, %r204;
	ld.shared.f32 	%f81, [%r206];
	sub.f32 	%f82, %f80, %f81;
	fma.rn.f32 	%f83, %f82, %f82, %f269;
	ld.global.f32 	%f84, [%rd42+4];
	ld.shared.f32 	%f85, [%r206+4];
	sub.f32 	%f86, %f84, %f85;
	fma.rn.f32 	%f87, %f86, %f86, %f83;
	ld.global.f32 	%f88, [%rd42+8];
	ld.shared.f32 	%f89, [%r206+8];
	sub.f32 	%f90, %f88, %f89;
	fma.rn.f32 	%f91, %f90, %f90, %f87;
	ld.global.f32 	%f92, [%rd42+12];
	ld.shared.f32 	%f93, [%r206+12];
	sub.f32 	%f94, %f92, %f93;
	fma.rn.f32 	%f269, %f94, %f94, %f91;
	add.s32 	%r266, %r266, 4;
$L__BB0_21:
	and.b32  	%r207, %r19, 3;
	setp.eq.s32 	%p34, %r207, 0;
	@%p34 bra 	$L__BB0_26;
	setp.eq.s32 	%p35, %r207, 1;
	@%p35 bra 	$L__BB0_24;
	cvt.u64.u32 	%rd43, %r266;
	add.s64 	%rd44, %rd43, %rd8;
	shl.b64 	%rd45, %rd44, 2;
	add.s64 	%rd46, %rd1, %rd45;
	ld.global.f32 	%f96, [%rd46];
	add.s32 	%r208, %r266, %r27;
	shl.b32 	%r209, %r208, 2;
	mov.u32 	%r210, sMem;
	add.s32 	%r211, %r210, %r209;
	ld.shared.f32 	%f97, [%r211];
	sub.f32 	%f98, %f96, %f97;
	fma.rn.f32 	%f99, %f98, %f98, %f269;
	ld.global.f32 	%f100, [%rd46+4];
	ld.shared.f32 	%f101, [%r211+4];
	sub.f32 	%f102, %f100, %f101;
	fma.rn.f32 	%f269, %f102, %f102, %f99;
	add.s32 	%r266, %r266, 2;
$L__BB0_24:
	and.b32  	%r212, %r19, 1;
	setp.eq.b32 	%p36, %r212, 1;
	not.pred 	%p37, %p36;
	@%p37 bra 	$L__BB0_26;
	cvt.u64.u32 	%rd47, %r266;
	add.s64 	%rd48, %rd47, %rd8;
	shl.b64 	%rd49, %rd48, 2;
	add.s64 	%rd50, %rd1, %rd49;
	ld.global.f32 	%f103, [%rd50];
	add.s32 	%r213, %r266, %r27;
	shl.b32 	%r214, %r213, 2;
	mov.u32 	%r215, sMem;
	add.s32 	%r216, %r215, %r214;
	ld.shared.f32 	%f104, [%r216];
	sub.f32 	%f105, %f103, %f104;
	fma.rn.f32 	%f269, %f105, %f105, %f269;
$L__BB0_26:
	sqrt.rn.f32 	%f106, %f269;
	setp.lt.f32 	%p38, %f106, %f261;
	add.s32 	%r260, %r260, 1;
	selp.b32 	%r261, %r260, %r261, %p38;
	selp.f32 	%f261, %f106, %f261, %p38;
	setp.eq.s32 	%p39, %r275, %r261;
	@%p39 bra 	$L__BB0_28;
	add.s32 	%r289, %r289, 1;
	st.global.u32 	[%rd7], %r261;
	mov.u32 	%r275, %r261;
$L__BB0_28:
	setp.eq.s32 	%p40, %r260, %r18;
	@%p40 bra 	$L__BB0_45;
	bra.uni 	$L__BB0_15;
$L__BB0_29:
	and.b32  	%r44, %r18, 7;
	setp.lt.u32 	%p11, %r18, 8;
	mov.b32 	%r282, 1;
	mov.f32 	%f271, 0f7F7FFFFF;
	mov.b32 	%r281, 0;
	mov.u32 	%r289, %r281;
	@%p11 bra 	$L__BB0_34;
	and.b32  	%r281, %r18, 2147483640;
	mov.b32 	%r183, 1;
	mov.f32 	%f271, 0f7F7FFFFF;
	mov.b32 	%r271, 0;
	mov.u32 	%r270, %r275;
	mov.u32 	%r275, %r183;
	mov.u32 	%r289, %r271;
$L__BB0_31:
	.pragma "nounroll";
	setp.gt.f32 	%p12, %f271, 0f00000000;
	add.s32 	%r184, %r271, 1;
	selp.b32 	%r275, %r184, %r275, %p12;
	selp.f32 	%f271, 0f00000000, %f271, %p12;
	setp.eq.s32 	%p13, %r270, %r275;
	setp.ne.s32 	%p14, %r270, %r275;
	selp.u32 	%r185, 1, 0, %p14;
	add.s32 	%r289, %r289, %r185;
	add.s32 	%r271, %r271, 8;
	@%p13 bra 	$L__BB0_33;
	st.global.u32 	[%rd7], %r275;
$L__BB0_33:
	setp.ne.s32 	%p15, %r271, %r281;
	mov.u32 	%r270, %r275;
	mov.u32 	%r282, %r275;
	@%p15 bra 	$L__BB0_31;
$L__BB0_34:
	setp.eq.s32 	%p16, %r44, 0;
	@%p16 bra 	$L__BB0_45;
	and.b32  	%r58, %r18, 3;
	setp.lt.u32 	%p17, %r44, 4;
	@%p17 bra 	$L__BB0_38;
	setp.gt.f32 	%p18, %f271, 0f00000000;
	add.s32 	%r187, %r281, 1;
	selp.b32 	%r59, %r187, %r282, %p18;
	selp.f32 	%f271, 0f00000000, %f271, %p18;
	setp.eq.s32 	%p19, %r275, %r59;
	setp.ne.s32 	%p20, %r275, %r59;
	selp.u32 	%r188, 1, 0, %p20;
	add.s32 	%r289, %r289, %r188;
	add.s32 	%r281, %r281, 4;
	mov.u32 	%r282, %r275;
	@%p19 bra 	$L__BB0_38;
	st.global.u32 	[%rd7], %r59;
	mov.u32 	%r275, %r59;
	mov.u32 	%r282, %r59;
$L__BB0_38:
	setp.eq.s32 	%p21, %r58, 0;
	@%p21 bra 	$L__BB0_45;
	setp.eq.s32 	%p22, %r58, 1;
	@%p22 bra 	$L__BB0_42;
	setp.gt.f32 	%p23, %f271, 0f00000000;
	add.s32 	%r190, %r281, 1;
	selp.b32 	%r67, %r190, %r282, %p23;
	selp.f32 	%f271, 0f00000000, %f271, %p23;
	setp.eq.s32 	%p24, %r275, %r67;
	setp.ne.s32 	%p25, %r275, %r67;
	selp.u32 	%r191, 1, 0, %p25;
	add.s32 	%r289, %r289, %r191;
	add.s32 	%r281, %r281, 2;
	mov.u32 	%r282, %r275;
	@%p24 bra 	$L__BB0_42;
	st.global.u32 	[%rd7], %r67;
	mov.u32 	%r275, %r67;
	mov.u32 	%r282, %r67;
$L__BB0_42:
	and.b32  	%r192, %r18, 1;
	setp.eq.b32 	%p26, %r192, 1;
	not.pred 	%p27, %p26;
	@%p27 bra 	$L__BB0_45;
	setp.gt.f32 	%p28, %f271, 0f00000000;
	add.s32 	%r193, %r281, 1;
	selp.b32 	%r75, %r193, %r282, %p28;
	setp.eq.s32 	%p29, %r275, %r75;
	@%p29 bra 	$L__BB0_45;
	add.s32 	%r289, %r289, 1;
	st.global.u32 	[%rd7], %r75;
$L__BB0_45:
	atom.global.add.u32 	%r217, [%rd5], %r289;
$L__BB0_46:
	bar.sync 	0;
	setp.ge.s32 	%p41, %r2, %r18;
	@%p41 bra 	$L__BB0_48;
	mul.wide.s32 	%rd51, %r2, 4;
	add.s64 	%rd52, %rd4, %rd51;
	mov.b32 	%r218, 0;
	st.global.u32 	[%rd52], %r218;
$L__BB0_48:
	ld.const.u32 	%r78, [samples_d];
	mul.lo.s32 	%r219, %r78, %r18;
	setp.ge.s32 	%p42, %r2, %r219;
	@%p42 bra 	$L__BB0_50;
	mul.wide.s32 	%rd53, %r2, 4;
	add.s64 	%rd54, %rd3, %rd53;
	mov.b32 	%r220, 0;
	st.global.u32 	[%rd54], %r220;
	st.shared.u32 	[%r5], %r220;
$L__BB0_50:
	setp.ge.s32 	%p43, %r2, %r17;
	bar.sync 	0;
	@%p43 bra 	$L__BB0_64;
	ld.global.u32 	%r79, [%rd7];
	mul.wide.s32 	%rd55, %r79, 4;
	add.s64 	%rd56, %rd4, %rd55;
	atom.global.add.u32 	%r221, [%rd56+-4], 1;
	setp.lt.s32 	%p44, %r78, 1;
	@%p44 bra 	$L__BB0_64;
	add.s32 	%r223, %r79, -1;
	mul.lo.s32 	%r80, %r78, %r223;
	mul.lo.s32 	%r81, %r78, %r2;
	setp.lt.u32 	%p45, %r78, 16;
	mov.b32 	%r294, 0;
	@%p45 bra 	$L__BB0_55;
	and.b32  	%r294, %r78, 2147483632;
	neg.s32 	%r291, %r294;
	shl.b32 	%r225, %r80, 2;
	shl.b32 	%r226, %r3, 2;
	add.s32 	%r227, %r225, %r226;
	mov.u32 	%r228, sMem;
	add.s32 	%r229, %r227, %r228;
	add.s32 	%r290, %r229, 32;
	mov.u32 	%r292, %r81;
$L__BB0_54:
	.pragma "nounroll";
	mul.wide.s32 	%rd57, %r292, 4;
	add.s64 	%rd58, %rd1, %rd57;
	ld.global.f32 	%f107, [%rd58];
	atom.shared.add.f32 	%f108, [%r290+-32], %f107;
	ld.global.f32 	%f109, [%rd58+4];
	atom.shared.add.f32 	%f110, [%r290+-28], %f109;
	ld.global.f32 	%f111, [%rd58+8];
	atom.shared.add.f32 	%f112, [%r290+-24], %f111;
	ld.global.f32 	%f113, [%rd58+12];
	atom.shared.add.f32 	%f114, [%r290+-20], %f113;
	ld.global.f32 	%f115, [%rd58+16];
	atom.shared.add.f32 	%f116, [%r290+-16], %f115;
	ld.global.f32 	%f117, [%rd58+20];
	atom.shared.add.f32 	%f118, [%r290+-12], %f117;
	ld.global.f32 	%f119, [%rd58+24];
	atom.shared.add.f32 	%f120, [%r290+-8], %f119;
	ld.global.f32 	%f121, [%rd58+28];
	atom.shared.add.f32 	%f122, [%r290+-4], %f121;
	ld.global.f32 	%f123, [%rd58+32];
	atom.shared.add.f32 	%f124, [%r290], %f123;
	ld.global.f32 	%f125, [%rd58+36];
	atom.shared.add.f32 	%f126, [%r290+4], %f125;
	ld.global.f32 	%f127, [%rd58+40];
	atom.shared.add.f32 	%f128, [%r290+8], %f127;
	ld.global.f32 	%f129, [%rd58+44];
	atom.shared.add.f32 	%f130, [%r290+12], %f129;
	ld.global.f32 	%f131, [%rd58+48];
	atom.shared.add.f32 	%f132, [%r290+16], %f131;
	ld.global.f32 	%f133, [%rd58+52];
	atom.shared.add.f32 	%f134, [%r290+20], %f133;
	ld.global.f32 	%f135, [%rd58+56];
	atom.shared.add.f32 	%f136, [%r290+24], %f135;
	ld.global.f32 	%f137, [%rd58+60];
	atom.shared.add.f32 	%f138, [%r290+28], %f137;
	add.s32 	%r292, %r292, 16;
	add.s32 	%r291, %r291, 16;
	add.s32 	%r290, %r290, 64;
	setp.ne.s32 	%p46, %r291, 0;
	@%p46 bra 	$L__BB0_54;
$L__BB0_55:
	and.b32  	%r92, %r78, 15;
	setp.eq.s32 	%p47, %r92, 0;
	@%p47 bra 	$L__BB0_64;
	and.b32  	%r93, %r78, 7;
	setp.lt.u32 	%p48, %r92, 8;
	@%p48 bra 	$L__BB0_58;
	add.s32 	%r230, %r80, %r294;
	shl.b32 	%r231, %r230, 2;
	add.s32 	%r232, %r4, %r231;
	add.s32 	%r233, %r81, %r294;
	mul.wide.s32 	%rd59, %r233, 4;
	add.s64 	%rd60, %rd1, %rd59;
	ld.global.f32 	%f139, [%rd60];
	atom.shared.add.f32 	%f140, [%r232], %f139;
	ld.global.f32 	%f141, [%rd60+4];
	atom.shared.add.f32 	%f142, [%r232+4], %f141;
	ld.global.f32 	%f143, [%rd60+8];
	atom.shared.add.f32 	%f144, [%r232+8], %f143;
	ld.global.f32 	%f145, [%rd60+12];
	atom.shared.add.f32 	%f146, [%r232+12], %f145;
	ld.global.f32 	%f147, [%rd60+16];
	atom.shared.add.f32 	%f148, [%r232+16], %f147;
	ld.global.f32 	%f149, [%rd60+20];
	atom.shared.add.f32 	%f150, [%r232+20], %f149;
	ld.global.f32 	%f151, [%rd60+24];
	atom.shared.add.f32 	%f152, [%r232+24], %f151;
	ld.global.f32 	%f153, [%rd60+28];
	atom.shared.add.f32 	%f154, [%r232+28], %f153;
	add.s32 	%r294, %r294, 8;
$L__BB0_58:
	setp.eq.s32 	%p49, %r93, 0;
	@%p49 bra 	$L__BB0_64;
	and.b32  	%r96, %r78, 3;
	setp.lt.u32 	%p50, %r93, 4;
	@%p50 bra 	$L__BB0_61;
	add.s32 	%r234, %r80, %r294;
	shl.b32 	%r235, %r234, 2;
	add.s32 	%r236, %r4, %r235;
	add.s32 	%r237, %r81, %r294;
	mul.wide.s32 	%rd61, %r237, 4;
	add.s64 	%rd62, %rd1, %rd61;
	ld.global.f32 	%f155, [%rd62];
	atom.shared.add.f32 	%f156, [%r236], %f155;
	ld.global.f32 	%f157, [%rd62+4];
	atom.shared.add.f32 	%f158, [%r236+4], %f157;
	ld.global.f32 	%f159, [%rd62+8];
	atom.shared.add.f32 	%f160, [%r236+8], %f159;
	ld.global.f32 	%f161, [%rd62+12];
	atom.shared.add.f32 	%f162, [%r236+12], %f161;
	add.s32 	%r294, %r294, 4;
$L__BB0_61:
	setp.eq.s32 	%p51, %r96, 0;
	@%p51 bra 	$L__BB0_64;
	add.s32 	%r238, %r294, %r3;
	add.s32 	%r239, %r238, %r80;
	shl.b32 	%r240, %r239, 2;
	mov.u32 	%r241, sMem;
	add.s32 	%r298, %r241, %r240;
	add.s32 	%r297, %r294, %r81;
	neg.s32 	%r296, %r96;
$L__BB0_63:
	.pragma "nounroll";
	mul.wide.s32 	%rd63, %r297, 4;
	add.s64 	%rd64, %rd1, %rd63;
	ld.global.f32 	%f163, [%rd64];
	atom.shared.add.f32 	%f164, [%r298], %f163;
	add.s32 	%r298, %r298, 4;
	add.s32 	%r297, %r297, 1;
	add.s32 	%r296, %r296, 1;
	setp.ne.s32 	%p52, %r296, 0;
	@%p52 bra 	$L__BB0_63;
$L__BB0_64:
	bar.sync 	0;
	ld.const.u32 	%r108, [K_d];
	mul.lo.s32 	%r242, %r78, %r108;
	setp.ge.s32 	%p53, %r2, %r242;
	@%p53 bra 	$L__BB0_66;
	div.s32 	%r243, %r2, %r108;
	ld.shared.f32 	%f165, [%r5];
	mul.wide.s32 	%rd65, %r243, 4;
	add.s64 	%rd66, %rd4, %rd65;
	ld.global.u32 	%r244, [%rd66];
	cvt.rn.f32.s32 	%f166, %r244;
	div.rn.f32 	%f167, %f165, %f166;
	st.shared.f32 	[%r5], %f167;
$L__BB0_66:
	bar.sync 	0;
	setp.ge.s32 	%p54, %r2, %r108;
	setp.lt.s32 	%p55, %r78, 1;
	or.pred  	%p56, %p54, %p55;
	@%p56 bra 	$L__BB0_78;
	mul.lo.s32 	%r110, %r78, %r2;
	and.b32  	%r111, %r78, 7;
	setp.lt.u32 	%p57, %r78, 8;
	mov.b32 	%r302, 0;
	@%p57 bra 	$L__BB0_70;
	and.b32  	%r302, %r78, 2147483640;
	neg.s32 	%r300, %r302;
	add.s64 	%rd12, %rd3, 16;
	mov.u32 	%r299, %r110;
$L__BB0_69:
	.pragma "nounroll";
	mul.wide.s32 	%rd67, %r299, 4;
	add.s64 	%rd68, %rd12, %rd67;
	ld.shared.f32 	%f168, [%r5];
	atom.global.add.f32 	%f169, [%rd68+-16], %f168;
	ld.shared.f32 	%f170, [%r5];
	atom.global.add.f32 	%f171, [%rd68+-12], %f170;
	ld.shared.f32 	%f172, [%r5];
	atom.global.add.f32 	%f173, [%rd68+-8], %f172;
	ld.shared.f32 	%f174, [%r5];
	atom.global.add.f32 	%f175, [%rd68+-4], %f174;
	ld.shared.f32 	%f176, [%r5];
	atom.global.add.f32 	%f177, [%rd68], %f176;
	ld.shared.f32 	%f178, [%r5];
	atom.global.add.f32 	%f179, [%rd68+4], %f178;
	ld.shared.f32 	%f180, [%r5];
	atom.global.add.f32 	%f181, [%rd68+8], %f180;
	ld.shared.f32 	%f182, [%r5];
	atom.global.add.f32 	%f183, [%rd68+12], %f182;
	add.s32 	%r300, %r300, 8;
	add.s32 	%r299, %r299, 8;
	setp.ne.s32 	%p58, %r300, 0;
	@%p58 bra 	$L__BB0_69;
$L__BB0_70:
	setp.eq.s32 	%p59, %r111, 0;
	@%p59 bra 	$L__BB0_78;
	and.b32  	%r119, %r78, 3;
	setp.lt.u32 	%p60, %r111, 4;
	@%p60 bra 	$L__BB0_73;
	add.s32 	%r246, %r110, %r302;
	mul.wide.s32 	%rd69, %r246, 4;
	add.s64 	%rd70, %rd3, %rd69;
	ld.shared.f32 	%f184, [%r5];
	atom.global.add.f32 	%f185, [%rd70], %f184;
	ld.shared.f32 	%f186, [%r5];
	atom.global.add.f32 	%f187, [%rd70+4], %f186;
	ld.shared.f32 	%f188, [%r5];
	atom.global.add.f32 	%f189, [%rd70+8], %f188;
	ld.shared.f32 	%f190, [%r5];
	atom.global.add.f32 	%f191, [%rd70+12], %f190;
	add.s32 	%r302, %r302, 4;
$L__BB0_73:
	setp.eq.s32 	%p61, %r119, 0;
	@%p61 bra 	$L__BB0_78;
	setp.eq.s32 	%p62, %r119, 1;
	@%p62 bra 	$L__BB0_76;
	add.s32 	%r247, %r110, %r302;
	mul.wide.s32 	%rd71, %r247, 4;
	add.s64 	%rd72, %rd3, %rd71;
	ld.shared.f32 	%f192, [%r5];
	atom.global.add.f32 	%f193, [%rd72], %f192;
	ld.shared.f32 	%f194, [%r5];
	atom.global.add.f32 	%f195, [%rd72+4], %f194;
	add.s32 	%r302, %r302, 2;
$L__BB0_76:
	and.b32  	%r248, %r78, 1;
	setp.eq.b32 	%p63, %r248, 1;
	not.pred 	%p64, %p63;
	@%p64 bra 	$L__BB0_78;
	add.s32 	%r249, %r110, %r302;
	mul.wide.s32 	%rd73, %r249, 4;
	add.s64 	%rd74, %rd3, %rd73;
	ld.shared.f32 	%f196, [%r5];
	atom.global.add.f32 	%f197, [%rd74], %f196;
$L__BB0_78:
	bar.sync 	0;
	setp.ge.s32 	%p65, %r2, %r108;
	@%p65 bra 	$L__BB0_93;
	mul.lo.s32 	%r251, %r78, %r2;
	cvt.s64.s32 	%rd13, %r251;
	setp.lt.s32 	%p66, %r78, 1;
	mov.f32 	%f281, 0f00000000;
	@%p66 bra 	$L__BB0_91;
	and.b32  	%r125, %r78, 7;
	setp.lt.u32 	%p67, %r78, 8;
	mov.f32 	%f281, 0f00000000;
	mov.b32 	%r306, 0;
	@%p67 bra 	$L__BB0_83;
	and.b32  	%r306, %r78, 2147483640;
	neg.s32 	%r304, %r306;
	shl.b64 	%rd75, %rd13, 2;
	add.s64 	%rd76, %rd75, 16;
	add.s64 	%rd94, %rd6, %rd76;
	add.s64 	%rd93, %rd3, %rd76;
	mov.f32 	%f281, 0f00000000;
$L__BB0_82:
	.pragma "nounroll";
	ld.global.f32 	%f202, [%rd94+-16];
	ld.global.f32 	%f203, [%rd93+-16];
	sub.f32 	%f204, %f202, %f203;
	fma.rn.f32 	%f205, %f204, %f204, %f281;
	ld.global.f32 	%f206, [%rd94+-12];
	ld.global.f32 	%f207, [%rd93+-12];
	sub.f32 	%f208, %f206, %f207;
	fma.rn.f32 	%f209, %f208, %f208, %f205;
	ld.global.f32 	%f210, [%rd94+-8];
	ld.global.f32 	%f211, [%rd93+-8];
	sub.f32 	%f212, %f210, %f211;
	fma.rn.f32 	%f213, %f212, %f212, %f209;
	ld.global.f32 	%f214, [%rd94+-4];
	ld.global.f32 	%f215, [%rd93+-4];
	sub.f32 	%f216, %f214, %f215;
	fma.rn.f32 	%f217, %f216, %f216, %f213;
	ld.global.f32 	%f218, [%rd94];
	ld.global.f32 	%f219, [%rd93];
	sub.f32 	%f220, %f218, %f219;
	fma.rn.f32 	%f221, %f220, %f220, %f217;
	ld.global.f32 	%f222, [%rd94+4];
	ld.global.f32 	%f223, [%rd93+4];
	sub.f32 	%f224, %f222, %f223;
	fma.rn.f32 	%f225, %f224, %f224, %f221;
	ld.global.f32 	%f226, [%rd94+8];
	ld.global.f32 	%f227, [%rd93+8];
	sub.f32 	%f228, %f226, %f227;
	fma.rn.f32 	%f229, %f228, %f228, %f225;
	ld.global.f32 	%f230, [%rd94+12];
	ld.global.f32 	%f231, [%rd93+12];
	sub.f32 	%f232, %f230, %f231;
	fma.rn.f32 	%f281, %f232, %f232, %f229;
	add.s32 	%r304, %r304, 8;
	add.s64 	%rd94, %rd94, 32;
	add.s64 	%rd93, %rd93, 32;
	setp.ne.s32 	%p68, %r304, 0;
	@%p68 bra 	$L__BB0_82;
$L__BB0_83:
	setp.eq.s32 	%p69, %r125, 0;
	@%p69 bra 	$L__BB0_91;
	and.b32  	%r131, %r78, 3;
	setp.lt.u32 	%p70, %r125, 4;
	@%p70 bra 	$L__BB0_86;
	cvt.u64.u32 	%rd77, %r306;
	add.s64 	%rd78, %rd77, %rd13;
	shl.b64 	%rd79, %rd78, 2;
	add.s64 	%rd80, %rd6, %rd79;
	ld.global.f32 	%f234, [%rd80];
	add.s64 	%rd81, %rd3, %rd79;
	ld.global.f32 	%f235, [%rd81];
	sub.f32 	%f236, %f234, %f235;
	fma.rn.f32 	%f237, %f236, %f236, %f281;
	ld.global.f32 	%f238, [%rd80+4];
	ld.global.f32 	%f239, [%rd81+4];
	sub.f32 	%f240, %f238, %f239;
	fma.rn.f32 	%f241, %f240, %f240, %f237;
	ld.global.f32 	%f242, [%rd80+8];
	ld.global.f32 	%f243, [%rd81+8];
	sub.f32 	%f244, %f242, %f243;
	fma.rn.f32 	%f245, %f244, %f244, %f241;
	ld.global.f32 	%f246, [%rd80+12];
	ld.global.f32 	%f247, [%rd81+12];
	sub.f32 	%f248, %f246, %f247;
	fma.rn.f32 	%f281, %f248, %f248, %f245;
	add.s32 	%r306, %r306, 4;
$L__BB0_86:
	setp.eq.s32 	%p71, %r131, 0;
	@%p71 bra 	$L__BB0_91;
	setp.eq.s32 	%p72, %r131, 1;
	@%p72 bra 	$L__BB0_89;
	cvt.u64.u32 	%rd82, %r306;
	add.s64 	%rd83, %rd82, %rd13;
	shl.b64 	%rd84, %rd83, 2;
	add.s64 	%rd85, %rd6, %rd84;
	ld.global.f32 	%f250, [%rd85];
	add.s64 	%rd86, %rd3, %rd84;
	ld.global.f32 	%f251, [%rd86];
	sub.f32 	%f252, %f250, %f251;
	fma.rn.f32 	%f253, %f252, %f252, %f281;
	ld.global.f32 	%f254, [%rd85+4];
	ld.global.f32 	%f255, [%rd86+4];
	sub.f32 	%f256, %f254, %f255;
	fma.rn.f32 	%f281, %f256, %f256, %f253;
	add.s32 	%r306, %r306, 2;
$L__BB0_89:
	and.b32  	%r253, %r78, 1;
	setp.eq.b32 	%p73, %r253, 1;
	not.pred 	%p74, %p73;
	@%p74 bra 	$L__BB0_91;
	cvt.u64.u32 	%rd87, %r306;
	add.s64 	%rd88, %rd87, %rd13;
	shl.b64 	%rd89, %rd88, 2;
	add.s64 	%rd90, %rd6, %rd89;
	ld.global.f32 	%f257, [%rd90];
	add.s64 	%rd91, %rd3, %rd89;
	ld.global.f32 	%f258, [%rd91];
	sub.f32 	%f259, %f257, %f258;
	fma.rn.f32 	%f281, %f259, %f259, %f281;
$L__BB0_91:
	sqrt.rn.f32 	%f34, %f281;
	ld.global.f32 	%f260, [%rd2];
	setp.leu.f32 	%p75, %f34, %f260;
	@%p75 bra 	$L__BB0_93;
	st.global.f32 	[%rd2], %f34;
$L__BB0_93:
	ret;

}


// ===== COMPILED SASS (sm_100) =====

	.target	sm_100

	.elftype	@"ET_EXEC"


//--------------------- .note.nv.tkinfo           --------------------------
	.section	.note.nv.tkinfo,"",@"SHT_NOTE"
	.sectionflags	@"SHF_NOTE_NV_TKINFO"
	.tkinfo
        /*0018*/ 	.word	0x00000002
        /*0030*/ 	.string	""
        /*0030*/ 	.string	"ptxas"
        /*0030*/ 	.string	"Cuda compilation tools, release 13.0, V13.0.88"
        /*0030*/ 	.string	"Build cuda_13.0.r13.0/compiler.36424714_0"
        /*0030*/ 	.string	"-arch sm_100 -m 64 "



//--------------------- .note.nv.cuinfo           --------------------------
	.section	.note.nv.cuinfo,"",@"SHT_NOTE"
	.sectionflags	@"SHF_NOTE_NV_CUINFO"
        /*0018*/ 	.short	0x0002
        /*001a*/ 	.short	0x0064
        /*001c*/ 	.short	0x0082
	.zero		2


//--------------------- .nv.info                  --------------------------
	.section	.nv.info,"",@"SHT_CUDA_INFO"
	.align	4


	//----- nvinfo : EIATTR_REGCOUNT
	.align		4
        /*0000*/ 	.byte	0x04, 0x2f
        /*0002*/ 	.short	(.L_11 - .L_10)
	.align		4
.L_10:
        /*0004*/ 	.word	index@(_Z11kmeans_loopPiPfS0_S0_S0_S_S_)
        /*0008*/ 	.word	0x00000020


	//----- nvinfo : EIATTR_FRAME_SIZE
	.align		4
.L_11:
        /*000c*/ 	.byte	0x04, 0x11
        /*000e*/ 	.short	(.L_13 - .L_12)
	.align		4
.L_12:
        /*0010*/ 	.word	index@($__internal_1_$__cuda_sm3x_div_rn_noftz_f32_slowpath)
        /*0014*/ 	.word	0x00000000


	//----- nvinfo : EIATTR_FRAME_SIZE
	.align		4
.L_13:
        /*0018*/ 	.byte	0x04, 0x11
        /*001a*/ 	.short	(.L_15 - .L_14)
	.align		4
.L_14:
        /*001c*/ 	.word	index@($__internal_0_$__cuda_sm20_sqrt_rn_f32_slowpath)
        /*0020*/ 	.word	0x00000000


	//----- nvinfo : EIATTR_FRAME_SIZE
	.align		4
.L_15:
        /*0024*/ 	.byte	0x04, 0x11
        /*0026*/ 	.short	(.L_17 - .L_16)
	.align		4
.L_16:
        /*0028*/ 	.word	index@(_Z11kmeans_loopPiPfS0_S0_S0_S_S_)
        /*002c*/ 	.word	0x00000000


	//----- nvinfo : EIATTR_MIN_STACK_SIZE
	.align		4
.L_17:
        /*0030*/ 	.byte	0x04, 0x12
        /*0032*/ 	.short	(.L_19 - .L_18)
	.align		4
.L_18:
        /*0034*/ 	.word	index@(_Z11kmeans_loopPiPfS0_S0_S0_S_S_)
        /*0038*/ 	.word	0x00000000
.L_19:


//--------------------- .nv.compat                --------------------------
	.section	.nv.compat,"",@"SHT_CUDA_COMPAT_INFO"
	.align	4
        /*0000*/ 	.byte	0x02, 0x09, 0x00, 0x00, 0x02, 0x02, 0x01, 0x00, 0x02, 0x05, 0x05, 0x00, 0x03, 0x07, 0x01, 0x01
        /*0010*/ 	.byte	0x02, 0x03, 0x00, 0x00, 0x02, 0x06, 0x01, 0x00, 0x04, 0x0b, 0x08, 0x00, 0x01, 0x00, 0x00, 0x00
        /*0020*/ 	.byte	0x00, 0x00, 0x00, 0x00


//--------------------- .nv.info._Z11kmeans_loopPiPfS0_S0_S0_S_S_ --------------------------
	.section	.nv.info._Z11kmeans_loopPiPfS0_S0_S0_S_S_,"",@"SHT_CUDA_INFO"
	.sectionflags	@""
	.align	4


	//----- nvinfo : EIATTR_CUDA_API_VERSION
	.align		4
        /*0000*/ 	.byte	0x04, 0x37
        /*0002*/ 	.short	(.L_21 - .L_20)
.L_20:
        /*0004*/ 	.word	0x00000082


	//----- nvinfo : EIATTR_KPARAM_INFO
	.align		4
.L_21:
        /*0008*/ 	.byte	0x04, 0x17
        /*000a*/ 	.short	(.L_23 - .L_22)
.L_22:
        /*000c*/ 	.word	0x00000000
        /*0010*/ 	.short	0x0006
        /*0012*/ 	.short	0x0030
        /*0014*/ 	.byte	0x00, 0xf5, 0x21, 0x00


	//----- nvinfo : EIATTR_KPARAM_INFO
	.align		4
.L_23:
        /*0018*/ 	.byte	0x04, 0x17
        /*001a*/ 	.short	(.L_25 - .L_24)
.L_24:
        /*001c*/ 	.word	0x00000000
        /*0020*/ 	.short	0x0005
        /*0022*/ 	.short	0x0028
        /*0024*/ 	.byte	0x00, 0xf5, 0x21, 0x00


	//----- nvinfo : EIATTR_KPARAM_INFO
	.align		4
.L_25:
        /*0028*/ 	.byte	0x04, 0x17
        /*002a*/ 	.short	(.L_27 - .L_26)
.L_26:
        /*002c*/ 	.word	0x00000000
        /*0030*/ 	.short	0x0004
        /*0032*/ 	.short	0x0020
        /*0034*/ 	.byte	0x00, 0xf5, 0x21, 0x00


	//----- nvinfo : EIATTR_KPARAM_INFO
	.align		4
.L_27:
        /*0038*/ 	.byte	0x04, 0x17
        /*003a*/ 	.short	(.L_29 - .L_28)
.L_28:
        /*003c*/ 	.word	0x00000000
        /*0040*/ 	.short	0x0003
        /*0042*/ 	.short	0x0018
        /*0044*/ 	.byte	0x00, 0xf5, 0x21, 0x00


	//----- nvinfo : EIATTR_KPARAM_INFO
	.align		4
.L_29:
        /*0048*/ 	.byte	0x04, 0x17
        /*004a*/ 	.short	(.L_31 - .L_30)
.L_30:
        /*004c*/ 	.word	0x00000000
        /*0050*/ 	.short	0x0002
        /*0052*/ 	.short	0x0010
        /*0054*/ 	.byte	0x00, 0xf5, 0x21, 0x00


	//----- nvinfo : EIATTR_KPARAM_INFO
	.align		4
.L_31:
        /*0058*/ 	.byte	0x04, 0x17
        /*005a*/ 	.short	(.L_33 - .L_32)
.L_32:
        /*005c*/ 	.word	0x00000000
        /*0060*/ 	.short	0x0001
        /*0062*/ 	.short	0x0008
        /*0064*/ 	.byte	0x00, 0xf5, 0x21, 0x00


	//----- nvinfo : EIATTR_KPARAM_INFO
	.align		4
.L_33:
        /*0068*/ 	.byte	0x04, 0x17
        /*006a*/ 	.short	(.L_35 - .L_34)
.L_34:
        /*006c*/ 	.word	0x00000000
        /*0070*/ 	.short	0x0000
        /*0072*/ 	.short	0x0000
        /*0074*/ 	.byte	0x00, 0xf5, 0x21, 0x00


	//----- nvinfo : EIATTR_SPARSE_MMA_MASK
	.align		4
.L_35:
        /*0078*/ 	.byte	0x03, 0x50
        /*007a*/ 	.short	0x0000


	//----- nvinfo : EIATTR_MAXREG_COUNT
	.align		4
        /*007c*/ 	.byte	0x03, 0x1b
        /*007e*/ 	.short	0x00ff


	//----- nvinfo : EIATTR_NUM_BARRIERS
	.align		4
        /*0080*/ 	.byte	0x02, 0x4c
        /*0082*/ 	.byte	0x01
	.zero		1


	//----- nvinfo : EIATTR_MERCURY_ISA_VERSION
	.align		4
        /*0084*/ 	.byte	0x03, 0x5f
        /*0086*/ 	.short	0x0101


	//----- nvinfo : EIATTR_INT_WARP_WIDE_INSTR_OFFSETS
	.align		4
        /*0088*/ 	.byte	0x04, 0x31
        /*008a*/ 	.short	(.L_37 - .L_36)


	//   ....[0]....
.L_36:
        /*008c*/ 	.word	0x00001540


	//   ....[1]....
        /*0090*/ 	.word	0x00001560


	//----- nvinfo : EIATTR_VRC_CTA_INIT_COUNT
	.align		4
.L_37:
        /*0094*/ 	.byte	0x02, 0x4a
	.zero		1
	.zero		1


	//----- nvinfo : EIATTR_EXIT_INSTR_OFFSETS
	.align		4
        /*0098*/ 	.byte	0x04, 0x1c
        /*009a*/ 	.short	(.L_39 - .L_38)


	//   ....[0]....
.L_38:
        /*009c*/ 	.word	0x00002f90


	//   ....[1]....
        /*00a0*/ 	.word	0x000038a0


	//   ....[2]....
        /*00a4*/ 	.word	0x000038c0


	//----- nvinfo : EIATTR_CRS_STACK_SIZE
	.align		4
.L_39:
        /*00a8*/ 	.byte	0x04, 0x1e
        /*00aa*/ 	.short	(.L_41 - .L_40)
.L_40:
        /*00ac*/ 	.word	0x00000000


	//----- nvinfo : EIATTR_CBANK_PARAM_SIZE
	.align		4
.L_41:
        /*00b0*/ 	.byte	0x03, 0x19
        /*00b2*/ 	.short	0x0038


	//----- nvinfo : EIATTR_PARAM_CBANK
	.align		4
        /*00b4*/ 	.byte	0x04, 0x0a
        /*00b6*/ 	.short	(.L_43 - .L_42)
	.align		4
.L_42:
        /*00b8*/ 	.word	index@(.nv.constant0._Z11kmeans_loopPiPfS0_S0_S0_S_S_)
        /*00bc*/ 	.short	0x0380
        /*00be*/ 	.short	0x0038


	//----- nvinfo : EIATTR_SW_WAR
	.align		4
.L_43:
        /*00c0*/ 	.byte	0x04, 0x36
        /*00c2*/ 	.short	(.L_45 - .L_44)
.L_44:
        /*00c4*/ 	.word	0x00000008
.L_45:


//--------------------- .nv.callgraph             --------------------------
	.section	.nv.callgraph,"",@"SHT_CUDA_CALLGRAPH"
	.align	4
	.sectionentsize	8
	.align		4
        /*0000*/ 	.word	0x00000000
	.align		4
        /*0004*/ 	.word	0xffffffff
	.align		4
        /*0008*/ 	.word	0x00000000
	.align		4
        /*000c*/ 	.word	0xfffffffe
	.align		4
        /*0010*/ 	.word	0x00000000
	.align		4
        /*0014*/ 	.word	0xfffffffd
	.align		4
        /*0018*/ 	.word	0x00000000
	.align		4
        /*001c*/ 	.word	0xfffffffc


//--------------------- .nv.constant3             --------------------------
	.section	.nv.constant3,"a",@progbits
	.align	4
.nv.constant3:
	.type		size_d,@object
	.size		size_d,(csize_d - size_d)
size_d:
	.zero		4
	.type		csize_d,@object
	.size		csize_d,(cmapsize_d - csize_d)
csize_d:
	.zero		4
	.type		cmapsize_d,@object
	.size		cmapsize_d,(ppcsize_d - cmapsize_d)
cmapsize_d:
	.zero		4
	.type		ppcsize_d,@object
	.size		ppcsize_d,(minChanges_d - ppcsize_d)
ppcsize_d:
	.zero		4
	.type		minChanges_d,@object
	.size		minChanges_d,(maxIterations_d - minChanges_d)
minChanges_d:
	.zero		4
	.type		maxIterations_d,@object
	.size		maxIterations_d,(maxThreshold_d - maxIterations_d)
maxIterations_d:
	.zero		4
	.type		maxThreshold_d,@object
	.size		maxThreshold_d,(samples_d - maxThreshold_d)
maxThreshold_d:
	.zero		4
	.type		samples_d,@object
	.size		samples_d,(K_d - samples_d)
samples_d:
	.zero		4
	.type		K_d,@object
	.size		K_d,(lines_d - K_d)
K_d:
	.zero		4
	.type		lines_d,@object
	.size		lines_d,(.L_9 - lines_d)
lines_d:
	.zero		4
.L_9:


//--------------------- .text._Z11kmeans_loopPiPfS0_S0_S0_S_S_ --------------------------
	.section	.text._Z11kmeans_loopPiPfS0_S0_S0_S_S_,"ax",@progbits
	.align	128
        .global         _Z11kmeans_loopPiPfS0_S0_S0_S_S_
        .type           _Z11kmeans_loopPiPfS0_S0_S0_S_S_,@function
        .size           _Z11kmeans_loopPiPfS0_S0_S0_S_S_,(.L_x_115 - _Z11kmeans_loopPiPfS0_S0_S0_S_S_)
        .other          _Z11kmeans_loopPiPfS0_S0_S0_S_S_,@"STO_CUDA_ENTRY STV_DEFAULT"
_Z11kmeans_loopPiPfS0_S0_S0_S_S_:
.text._Z11kmeans_loopPiPfS0_S0_S0_S_S_:
[----:B------:R-:W-:Y:S08]  /*0000*/  LDC R1, c[0x0][0x37c] ;  /* 0x0000df00ff017b82 */ /* 0x000ff00000000800 */
[----:B------:R-:W0:Y:S01]  /*0010*/  LDC R11, c[0x3][0x4] ;  /* 0x00c00100ff0b7b82 */ /* 0x000e220000000800 */
[----:B------:R-:W1:Y:S01]  /*0020*/  S2R R9, SR_TID.X ;  /* 0x0000000000097919 */ /* 0x000e620000002100 */
[----:B------:R-:W2:Y:S01]  /*0030*/  LDCU.64 UR6, c[0x0][0x358] ;  /* 0x00006b00ff0677ac */ /* 0x000ea20008000a00 */
[----:B0-----:R-:W-:-:S13]  /*0040*/  ISETP.GT.AND P0, PT, R11, 0x40, PT ;  /* 0x000000400b00780c */ /* 0x001fda0003f04270 */
[----:B------:R-:W1:Y:S02]  /*0050*/  @!P0 LDC.64 R2, c[0x0][0x390] ;  /* 0x0000e400ff028b82 */ /* 0x000e640000000a00 */
[----:B-1----:R-:W-:-:S05]  /*0060*/  @!P0 IMAD.WIDE.U32 R2, R9, 0x4, R2 ;  /* 0x0000000409028825 */ /* 0x002fca00078e0002 */
[----:B--2---:R0:W2:Y:S01]  /*0070*/  @!P0 LDG.E R4, desc[UR6][R2.64] ;  /* 0x0000000602048981 */ /* 0x0040a2000c1e1900 */
[----:B------:R-:W1:Y:S01]  /*0080*/  S2UR UR5, SR_CgaCtaId ;  /* 0x00000000000579c3 */ /* 0x000e620000008800 */
[----:B------:R-:W3:Y:S01]  /*0090*/  LDCU UR8, c[0x0][0x360] ;  /* 0x00006c00ff0877ac */ /* 0x000ee20008000800 */
[----:B------:R-:W4:Y:S01]  /*00a0*/  S2R R10, SR_TID.Z ;  /* 0x00000000000a7919 */ /* 0x000f220000002300 */
[----:B------:R-:W5:Y:S01]  /*00b0*/  LDCU UR10, c[0x0][0x364] ;  /* 0x00006c80ff0a77ac */ /* 0x000f620008000800 */
[----:B------:R-:W5:Y:S04]  /*00c0*/  S2R R6, SR_TID.Y ;  /* 0x0000000000067919 */ /* 0x000f680000002200 */
[----:B------:R-:W3:Y:S01]  /*00d0*/  LDC R8, c[0x0][0x370] ;  /* 0x0000dc00ff087b82 */ /* 0x000ee20000000800 */
[----:B------:R-:W-:-:S07]  /*00e0*/  UMOV UR4, 0x400 ;  /* 0x0000040000047882 */ /* 0x000fce0000000000 */
[----:B------:R-:W4:Y:S08]  /*00f0*/  S2UR UR11, SR_CTAID.Z ;  /* 0x00000000000b79c3 */ /* 0x000f300000002700 */
[----:B------:R-:W4:Y:S01]  /*0100*/  LDC R7, c[0x0][0x368] ;  /* 0x0000da00ff077b82 */ /* 0x000f220000000800 */
[----:B-1----:R-:W-:-:S06]  /*0110*/  ULEA UR5, UR5, UR4, 0x18 ;  /* 0x0000000405057291 */ /* 0x002fcc000f8ec0ff */
[----:B------:R-:W-:Y:S01]  /*0120*/  LEA R0, R11, UR5, 0x2 ;  /* 0x000000050b007c11 */ /* 0x000fe2000f8e10ff */
[----:B------:R-:W1:Y:S01]  /*0130*/  S2UR UR9, SR_CTAID.Y ;  /* 0x00000000000979c3 */ /* 0x000e620000002600 */
[----:B------:R-:W-:-:S03]  /*0140*/  @!P0 LEA R5, R9, UR5, 0x2 ;  /* 0x0000000509058c11 */ /* 0x000fc6000f8e10ff */
[----:B0-----:R-:W-:-:S04]  /*0150*/  IMAD R2, R9, 0x4, R0 ;  /* 0x0000000409027824 */ /* 0x001fc800078e0200 */
[----:B------:R-:W1:Y:S08]  /*0160*/  LDC R12, c[0x0][0x374] ;  /* 0x0000dd00ff0c7b82 */ /* 0x000e700000000800 */
[----:B------:R-:W3:Y:S01]  /*0170*/  S2UR UR4, SR_CTAID.X ;  /* 0x00000000000479c3 */ /* 0x000ee20000002500 */
[----:B----4-:R-:W-:-:S04]  /*0180*/  IMAD R3, R7, UR11, R10 ;  /* 0x0000000b07037c24 */ /* 0x010fc8000f8e020a */
[----:B-1----:R-:W-:-:S04]  /*0190*/  IMAD R3, R3, R12, UR9 ;  /* 0x0000000903037e24 */ /* 0x002fc8000f8e020c */
[----:B-----5:R-:W-:-:S04]  /*01a0*/  IMAD R3, R3, UR10, R6 ;  /* 0x0000000a03037c24 */ /* 0x020fc8000f8e0206 */
[----:B---3--:R-:W-:-:S04]  /*01b0*/  IMAD R3, R3, R8, UR4 ;  /* 0x0000000403037e24 */ /* 0x008fc8000f8e0208 */
[----:B------:R-:W-:Y:S01]  /*01c0*/  IMAD R3, R3, UR8, R9 ;  /* 0x0000000803037c24 */ /* 0x000fe2000f8e0209 */
[----:B--2---:R0:W-:Y:S04]  /*01d0*/  @!P0 STS [R5], R4 ;  /* 0x0000000405008388 */ /* 0x0041e80000000800 */
[----:B------:R0:W-:Y:S01]  /*01e0*/  @!P0 STS [R2], RZ ;  /* 0x000000ff02008388 */ /* 0x0001e20000000800 */
[----:B------:R-:W-:Y:S05]  /*01f0*/  @!P0 BRA `(.L_x_0) ;  /* 0x0000000000c48947 */ /* 0x000fea0003800000 */
[----:B0-----:R-:W0:Y:S02]  /*0200*/  LDC.64 R4, c[0x0][0x390] ;  /* 0x0000e400ff047b82 */ /* 0x001e240000000a00 */
[----:B0-----:R-:W-:-:S06]  /*0210*/  IMAD.WIDE.U32 R6, R9, 0x4, R4 ;  /* 0x0000000409067825 */ /* 0x001fcc00078e0004 */
[----:B------:R-:W2:Y:S01]  /*0220*/  LDG.E R6, desc[UR6][R6.64] ;  /* 0x0000000606067981 */ /* 0x000ea2000c1e1900 */
[C---:B------:R-:W-:Y:S01]  /*0230*/  LEA R13, R9.reuse, UR5, 0x2 ;  /* 0x00000005090d7c11 */ /* 0x040fe2000f8e10ff */
[----:B------:R-:W-:Y:S01]  /*0240*/  BSSY.RECONVERGENT B0, `(.L_x_0) ;  /* 0x000002c000007945 */ /* 0x000fe20003800200 */
[----:B------:R-:W-:-:S03]  /*0250*/  ISETP.NE.AND P0, PT, R9, RZ, PT ;  /* 0x000000ff0900720c */ /* 0x000fc60003f05270 */
[----:B--2---:R0:W-:Y:S04]  /*0260*/  STS [R13], R6 ;  /* 0x000000060d007388 */ /* 0x0041e80000000800 */
[----:B------:R0:W-:Y:S06]  /*0270*/  STS [R2], RZ ;  /* 0x000000ff02007388 */ /* 0x0001ec0000000800 */
[----:B------:R-:W-:Y:S05]  /*0280*/  @P0 BRA `(.L_x_1) ;  /* 0x00000000009c0947 */ /* 0x000fea0003800000 */
[C---:B------:R-:W-:Y:S01]  /*0290*/  ISETP.GE.U32.AND P0, PT, R11.reuse, 0x44, PT ;  /* 0x000000440b00780c */ /* 0x040fe20003f06070 */
[----:B------:R-:W-:Y:S01]  /*02a0*/  IMAD.MOV.U32 R9, RZ, RZ, 0x40 ;  /* 0x00000040ff097424 */ /* 0x000fe200078e00ff */
[----:B------:R-:W-:-:S11]  /*02b0*/  LOP3.LUT R15, R11, 0x3, RZ, 0xc0, !PT ;  /* 0x000000030b0f7812 */ /* 0x000fd600078ec0ff */
[----:B------:R-:W-:Y:S05]  /*02c0*/  @!P0 BRA `(.L_x_2) ;  /* 0x0000000000588947 */ /* 0x000fea0003800000 */
[----:B0-----:R-:W-:Y:S01]  /*02d0*/  LOP3.LUT R6, R11, 0x7ffffffc, RZ, 0xc0, !PT ;  /* 0x7ffffffc0b067812 */ /* 0x001fe200078ec0ff */
[----:B------:R-:W-:Y:S02]  /*02e0*/  HFMA2 R9, -RZ, RZ, 0, 0 ;  /* 0x00000000ff097431 */ /* 0x000fe400000001ff */
[----:B------:R-:W-:Y:S02]  /*02f0*/  IMAD.MOV.U32 R11, RZ, RZ, 0x40 ;  /* 0x00000040ff0b7424 */ /* 0x000fe400078e00ff */
[----:B------:R-:W-:-:S07]  /*0300*/  VIADD R8, R6, 0xffffffbc ;  /* 0xffffffbc06087836 */ /* 0x000fce0000000000 */
.L_x_3:
[----:B------:R-:W-:-:S05]  /*0310*/  IMAD.WIDE.U32 R6, R11, 0x4, R4 ;  /* 0x000000040b067825 */ /* 0x000fca00078e0004 */
[----:B0-----:R-:W2:Y:S04]  /*0320*/  LDG.E R12, desc[UR6][R6.64] ;  /* 0x00000006060c7981 */ /* 0x001ea8000c1e1900 */
[----:B------:R-:W2:Y:S04]  /*0330*/  LDG.E R13, desc[UR6][R6.64+0x4] ;  /* 0x00000406060d7981 */ /* 0x000ea8000c1e1900 */
[----:B------:R-:W3:Y:S04]  /*0340*/  LDG.E R16, desc[UR6][R6.64+0x8] ;  /* 0x0000080606107981 */ /* 0x000ee8000c1e1900 */
[----:B------:R-:W3:Y:S01]  /*0350*/  LDG.E R17, desc[UR6][R6.64+0xc] ;  /* 0x00000c0606117981 */ /* 0x000ee2000c1e1900 */
[----:B------:R-:W-:-:S02]  /*0360*/  LEA R14, R11, R0, 0x2 ;  /* 0x000000000b0e7211 */ /* 0x000fc400078e10ff */
[----:B------:R-:W-:Y:S02]  /*0370*/  LEA R10, R11, UR5, 0x2 ;  /* 0x000000050b0a7c11 */ /* 0x000fe4000f8e10ff */
[----:B------:R-:W-:Y:S01]  /*0380*/  ISETP.NE.AND P0, PT, R9, R8, PT ;  /* 0x000000080900720c */ /* 0x000fe20003f05270 */
[----:B------:R0:W-:Y:S01]  /*0390*/  STS [R14], RZ ;  /* 0x000000ff0e007388 */ /* 0x0001e20000000800 */
[C---:B------:R-:W-:Y:S02]  /*03a0*/  VIADD R9, R11.reuse, 0xffffffc4 ;  /* 0xffffffc40b097836 */ /* 0x040fe40000000000 */
[----:B------:R-:W-:Y:S01]  /*03b0*/  VIADD R11, R11, 0x4 ;  /* 0x000000040b0b7836 */ /* 0x000fe20000000000 */
[----:B--2---:R0:W-:Y:S04]  /*03c0*/  STS.64 [R10], R12 ;  /* 0x0000000c0a007388 */ /* 0x0041e80000000a00 */
[----:B------:R0:W-:Y:S04]  /*03d0*/  STS [R14+0x4], RZ ;  /* 0x000004ff0e007388 */ /* 0x0001e80000000800 */
[----:B------:R0:W-:Y:S04]  /*03e0*/  STS [R14+0x8], RZ ;  /* 0x000008ff0e007388 */ /* 0x0001e80000000800 */
[----:B---3--:R0:W-:Y:S04]  /*03f0*/  STS.64 [R10+0x8], R16 ;  /* 0x000008100a007388 */ /* 0x0081e80000000a00 */
[----:B------:R0:W-:Y:S01]  /*0400*/  STS [R14+0xc], RZ ;  /* 0x00000cff0e007388 */ /* 0x0001e20000000800 */
[----:B------:R-:W-:Y:S05]  /*0410*/  @P0 BRA `(.L_x_3) ;  /* 0xfffffffc00bc0947 */ /* 0x000fea000383ffff */
[----:B------:R-:W-:-:S07]  /*0420*/  MOV R9, R11 ;  /* 0x0000000b00097202 */ /* 0x000fce0000000f00 */
.L_x_2:
[----:B------:R-:W-:-:S13]  /*0430*/  ISETP.NE.AND P0, PT, R15, RZ, PT ;  /* 0x000000ff0f00720c */ /* 0x000fda0003f05270 */
[----:B------:R-:W-:Y:S05]  /*0440*/  @!P0 BRA `(.L_x_1) ;  /* 0x00000000002c8947 */ /* 0x000fea0003800000 */
[----:B------:R-:W-:-:S05]  /*0450*/  UMOV UR4, URZ ;  /* 0x000000ff00047c82 */ /* 0x000fca0008000000 */
.L_x_4:
[----:B01----:R-:W-:-:S06]  /*0460*/  IMAD.WIDE.U32 R6, R9, 0x4, R4 ;  /* 0x0000000409067825 */ /* 0x003fcc00078e0004 */
[----:B------:R-:W2:Y:S01]  /*0470*/  LDG.E R6, desc[UR6][R6.64] ;  /* 0x0000000606067981 */ /* 0x000ea2000c1e1900 */
[C---:B------:R-:W-:Y:S01]  /*0480*/  LEA R11, R9.reuse, UR5, 0x2 ;  /* 0x00000005090b7c11 */ /* 0x040fe2000f8e10ff */
[C---:B------:R-:W-:Y:S01]  /*0490*/  IMAD R8, R9.reuse, 0x4, R0 ;  /* 0x0000000409087824 */ /* 0x040fe200078e0200 */
[----:B------:R-:W-:Y:S01]  /*04a0*/  UIADD3 UR4, UPT, UPT, UR4, 0x1, URZ ;  /* 0x0000000104047890 */ /* 0x000fe2000fffe0ff */
[----:B------:R-:W-:-:S05]  /*04b0*/  VIADD R9, R9, 0x1 ;  /* 0x0000000109097836 */ /* 0x000fca0000000000 */
[----:B------:R-:W-:Y:S01]  /*04c0*/  ISETP.NE.AND P0, PT, R15, UR4, PT ;  /* 0x000000040f007c0c */ /* 0x000fe2000bf05270 */
[----:B--2---:R1:W-:Y:S04]  /*04d0*/  STS [R11], R6 ;  /* 0x000000060b007388 */ /* 0x0043e80000000800 */
[----:B------:R1:W-:Y:S08]  /*04e0*/  STS [R8], RZ ;  /* 0x000000ff08007388 */ /* 0x0003f00000000800 */
[----:B------:R-:W-:Y:S05]  /*04f0*/  @P0 BRA `(.L_x_4) ;  /* 0xfffffffc00d80947 */ /* 0x000fea000383ffff */
.L_x_1:
[----:B------:R-:W-:Y:S05]  /*0500*/  BSYNC.RECONVERGENT B0 ;  /* 0x0000000000007941 */ /* 0x000fea0003800200 */
.L_x_0:
[----:B------:R-:W-:Y:S01]  /*0510*/  BAR.SYNC.DEFER_BLOCKING 0x0 ;  /* 0x0000000000007b1d */ /* 0x000fe20000010000 */
[----:B------:R-:W-:-:S05]  /*0520*/  ISETP.NE.AND P0, PT, R3, RZ, PT ;  /* 0x000000ff0300720c */ /* 0x000fca0003f05270 */
[----:B------:R-:W2:Y:S02]  /*0530*/  LDCU UR4, c[0x3][0x24] ;  /* 0x00c00480ff0477ac */ /* 0x000ea40008000800 */
[----:B0-----:R-:W0:Y:S01]  /*0540*/  LDC.64 R14, c[0x0][0x3a8] ;  /* 0x0000ea00ff0e7b82 */ /* 0x001e220000000a00 */
[----:B------:R-:W-:Y:S07]  /*0550*/  BSSY.RECONVERGENT B0, `(.L_x_5) ;  /* 0x0000106000007945 */ /* 0x000fee0003800200 */
[----:B------:R-:W3:Y:S01]  /*0560*/  @!P0 LDC.64 R4, c[0x0][0x380] ;  /* 0x0000e000ff048b82 */ /* 0x000ee20000000a00 */
[C---:B0-----:R-:W-:Y:S01]  /*0570*/  IMAD.WIDE R14, R3.reuse, 0x4, R14 ;  /* 0x00000004030e7825 */ /* 0x041fe200078e020e */
[----:B---3--:R0:W-:Y:S06]  /*0580*/  @!P0 STG.E desc[UR6][R4.64], RZ ;  /* 0x000000ff04008986 */ /* 0x0081ec000c101906 */
[----:B------:R-:W-:Y:S01]  /*0590*/  BAR.SYNC.DEFER_BLOCKING 0x0 ;  /* 0x0000000000007b1d */ /* 0x000fe20000010000 */
[----:B--2---:R-:W-:-:S13]  /*05a0*/  ISETP.GE.AND P0, PT, R3, UR4, PT ;  /* 0x0000000403007c0c */ /* 0x004fda000bf06270 */
[----:B0-----:R-:W-:Y:S05]  /*05b0*/  @P0 BRA `(.L_x_6) ;  /* 0x0000000c00fc0947 */ /* 0x001fea0003800000 */
[----:B------:R-:W0:Y:S01]  /*05c0*/  LDCU UR4, c[0x3][0x20] ;  /* 0x00c00400ff0477ac */ /* 0x000e220008000800 */
[----:B------:R-:W-:Y:S01]  /*05d0*/  HFMA2 R4, -RZ, RZ, 0, 0 ;  /* 0x00000000ff047431 */ /* 0x000fe200000001ff */
[----:B0-----:R-:W-:-:S09]  /*05e0*/  UISETP.GE.AND UP0, UPT, UR4, 0x1, UPT ;  /* 0x000000010400788c */ /* 0x001fd2000bf06270 */
[----:B------:R-:W-:Y:S05]  /*05f0*/  BRA.U !UP0, `(.L_x_7) ;  /* 0x0000000d08cc7547 */ /* 0x000fea000b800000 */
[----:B------:R0:W5:Y:S01]  /*0600*/  LDG.E R5, desc[UR6][R14.64] ;  /* 0x000000060e057981 */ /* 0x000162000c1e1900 */
[----:B------:R-:W2:Y:S02]  /*0610*/  LDC R18, c[0x3][0x1c] ;  /* 0x00c00700ff127b82 */ /* 0x000ea40000000800 */
[----:B--2---:R-:W-:-:S13]  /*0620*/  ISETP.GE.AND P0, PT, R18, 0x1, PT ;  /* 0x000000011200780c */ /* 0x004fda0003f06270 */
[----:B0-----:R-:W-:Y:S05]  /*0630*/  @!P0 BRA `(.L_x_8) ;  /* 0x0000000800908947 */ /* 0x001fea0003800000 */
[----:B------:R-:W0:Y:S01]  /*0640*/  LDCU.64 UR4, c[0x0][0x388] ;  /* 0x00007100ff0477ac */ /* 0x000e220008000a00 */
[----:B-1----:R-:W-:Y:S01]  /*0650*/  IMAD R6, R3, R18, RZ ;  /* 0x0000001203067224 */ /* 0x002fe200078e02ff */
[C---:B------:R-:W-:Y:S01]  /*0660*/  LOP3.LUT R8, R18.reuse, 0x7, RZ, 0xc0, !PT ;  /* 0x0000000712087812 */ /* 0x040fe200078ec0ff */
[----:B------:R-:W-:Y:S01]  /*0670*/  IMAD.MOV.U32 R10, RZ, RZ, 0x1 ;  /* 0x00000001ff0a7424 */ /* 0x000fe200078e00ff */
[----:B------:R-:W-:Y:S01]  /*0680*/  LOP3.LUT R18, R18, 0x7ffffff8, RZ, 0xc0, !PT ;  /* 0x7ffffff812127812 */ /* 0x000fe200078ec0ff */
[----:B------:R-:W-:Y:S01]  /*0690*/  IMAD.MOV.U32 R11, RZ, RZ, 0x7f7fffff ;  /* 0x7f7fffffff0b7424 */ /* 0x000fe200078e00ff */
[----:B------:R-:W-:Y:S01]  /*06a0*/  SHF.R.S32.HI R7, RZ, 0x1f, R6 ;  /* 0x0000001fff077819 */ /* 0x000fe20000011406 */
[----:B------:R-:W-:Y:S01]  /*06b0*/  IMAD.MOV.U32 R4, RZ, RZ, RZ ;  /* 0x000000ffff047224 */ /* 0x000fe200078e00ff */
[----:B------:R-:W-:Y:S01]  /*06c0*/  MOV R19, RZ ;  /* 0x000000ff00137202 */ /* 0x000fe20000000f00 */
[----:B------:R-:W-:Y:S01]  /*06d0*/  IMAD.MOV R18, RZ, RZ, -R18 ;  /* 0x000000ffff127224 */ /* 0x000fe200078e0a12 */
[----:B0-----:R-:W-:-:S04]  /*06e0*/  LEA R9, P0, R6, UR4, 0x2 ;  /* 0x0000000406097c11 */ /* 0x001fc8000f8010ff */
[----:B------:R-:W-:Y:S02]  /*06f0*/  LEA.HI.X R20, R6, UR5, R7, 0x2, P0 ;  /* 0x0000000506147c11 */ /* 0x000fe400080f1407 */
[----:B------:R-:W-:-:S04]  /*0700*/  IADD3 R9, P0, PT, R9, 0x10, RZ ;  /* 0x0000001009097810 */ /* 0x000fc80007f1e0ff */
[----:B------:R-:W-:-:S09]  /*0710*/  IADD3.X R20, PT, PT, RZ, R20, RZ, P0, !PT ;  /* 0x00000014ff147210 */ /* 0x000fd200007fe4ff */
.L_x_16:
[----:B------:R-:W0:Y:S01]  /*0720*/  LDC R16, c[0x3][0x1c] ;  /* 0x00c00700ff107b82 */ /* 0x000e220000000800 */
[----:B------:R-:W-:Y:S02]  /*0730*/  CS2R R22, SRZ ;  /* 0x0000000000167805 */ /* 0x000fe4000001ff00 */
[----:B0-----:R-:W-:Y:S01]  /*0740*/  ISETP.GE.U32.AND P0, PT, R16, 0x8, PT ;  /* 0x000000081000780c */ /* 0x001fe20003f06070 */
[----:B------:R-:W-:-:S12]  /*0750*/  IMAD R21, R19, R16, RZ ;  /* 0x0000001013157224 */ /* 0x000fd800078e02ff */
[----:B---3--:R-:W-:Y:S05]  /*0760*/  @!P0 BRA `(.L_x_9) ;  /* 0x0000000000c48947 */ /* 0x008fea0003800000 */
[----:B------:R-:W0:Y:S01]  /*0770*/  S2UR UR5, SR_CgaCtaId ;  /* 0x00000000000579c3 */ /* 0x000e220000008800 */
[----:B------:R-:W-:Y:S01]  /*0780*/  UMOV UR4, 0x400 ;  /* 0x0000040000047882 */ /* 0x000fe20000000000 */
[----:B------:R-:W-:Y:S01]  /*0790*/  IMAD.MOV.U32 R22, RZ, RZ, RZ ;  /* 0x000000ffff167224 */ /* 0x000fe200078e00ff */
[----:B------:R-:W-:Y:S01]  /*07a0*/  MOV R13, R20 ;  /* 0x00000014000d7202 */ /* 0x000fe20000000f00 */
[----:B------:R-:W-:Y:S01]  /*07b0*/  IMAD.MOV.U32 R12, RZ, RZ, R9 ;  /* 0x000000ffff0c7224 */ /* 0x000fe200078e0009 */
[----:B------:R-:W-:Y:S01]  /*07c0*/  LOP3.LUT R24, R16, 0x7ffffff8, RZ, 0xc0, !PT ;  /* 0x7ffffff810187812 */ /* 0x000fe200078ec0ff */
[----:B------:R-:W-:Y:S01]  /*07d0*/  IMAD.MOV.U32 R23, RZ, RZ, R18 ;  /* 0x000000ffff177224 */ /* 0x000fe200078e0012 */
[----:B0-----:R-:W-:-:S06]  /*07e0*/  ULEA UR4, UR5, UR4, 0x18 ;  /* 0x0000000405047291 */ /* 0x001fcc000f8ec0ff */
[----:B------:R-:W-:-:S05]  /*07f0*/  LEA R17, R21, UR4, 0x2 ;  /* 0x0000000415117c11 */ /* 0x000fca000f8e10ff */
[----:B------:R-:W-:-:S07]  /*0800*/  VIADD R17, R17, 0x10 ;  /* 0x0000001011117836 */ /* 0x000fce0000000000 */
.L_x_10:
[----:B------:R-:W2:Y:S04]  /*0810*/  LDG.E R28, desc[UR6][R12.64+-0x10] ;  /* 0xfffff0060c1c7981 */ /* 0x000ea8000c1e1900 */
[----:B------:R-:W3:Y:S04]  /*0820*/  LDG.E R27, desc[UR6][R12.64+-0xc] ;  /* 0xfffff4060c1b7981 */ /* 0x000ee8000c1e1900 */
[----:B------:R-:W4:Y:S04]  /*0830*/  LDG.E R26, desc[UR6][R12.64+-0x8] ;  /* 0xfffff8060c1a7981 */ /* 0x000f28000c1e1900 */
[----:B------:R-:W4:Y:S04]  /*0840*/  LDG.E R25, desc[UR6][R12.64+-0x4] ;  /* 0xfffffc060c197981 */ /* 0x000f28000c1e1900 */
[----:B------:R-:W2:Y:S02]  /*0850*/  LDS R29, [R17+-0x10] ;  /* 0xfffff000111d7984 */ /* 0x000ea40000000800 */
[----:B--2---:R-:W-:-:S02]  /*0860*/  FADD R29, R28, -R29 ;  /* 0x8000001d1c1d7221 */ /* 0x004fc40000000000 */
[----:B------:R-:W3:Y:S02]  /*0870*/  LDS R28, [R17+-0xc] ;  /* 0xfffff400111c7984 */ /* 0x000ee40000000800 */
[----:B------:R-:W-:Y:S02]  /*0880*/  FFMA R22, R29, R29, R22 ;  /* 0x0000001d1d167223 */ /* 0x000fe40000000016 */
[----:B------:R-:W-:Y:S01]  /*0890*/  LDS R29, [R17] ;  /* 0x00000000111d7984 */ /* 0x000fe20000000800 */
[----:B---3--:R-:W-:-:S04]  /*08a0*/  FADD R27, R27, -R28 ;  /* 0x8000001c1b1b7221 */ /* 0x008fc80000000000 */
[----:B------:R-:W-:Y:S02]  /*08b0*/  FFMA R22, R27, R27, R22 ;  /* 0x0000001b1b167223 */ /* 0x000fe40000000016 */
[----:B------:R-:W4:Y:S02]  /*08c0*/  LDS R27, [R17+-0x8] ;  /* 0xfffff800111b7984 */ /* 0x000f240000000800 */
[----:B----4-:R-:W-:Y:S02]  /*08d0*/  FADD R27, R26, -R27 ;  /* 0x8000001b1a1b7221 */ /* 0x010fe40000000000 */
[----:B------:R-:W2:Y:S02]  /*08e0*/  LDG.E R26, desc[UR6][R12.64+0x8] ;  /* 0x000008060c1a7981 */ /* 0x000ea4000c1e1900 */
[----:B------:R-:W-:Y:S02]  /*08f0*/  FFMA R28, R27, R27, R22 ;  /* 0x0000001b1b1c7223 */ /* 0x000fe40000000016 */
[----:B------:R-:W0:Y:S04]  /*0900*/  LDS R22, [R17+-0x4] ;  /* 0xfffffc0011167984 */ /* 0x000e280000000800 */
[----:B------:R-:W3:Y:S01]  /*0910*/  LDG.E R27, desc[UR6][R12.64+0x4] ;  /* 0x000004060c1b7981 */ /* 0x000ee2000c1e1900 */
[----:B0-----:R-:W-:-:S03]  /*0920*/  FADD R25, R25, -R22 ;  /* 0x8000001619197221 */ /* 0x001fc60000000000 */
[----:B------:R-:W4:Y:S01]  /*0930*/  LDG.E R22, desc[UR6][R12.64] ;  /* 0x000000060c167981 */ /* 0x000f22000c1e1900 */
[----:B------:R-:W-:-:S03]  /*0940*/  FFMA R28, R25, R25, R28 ;  /* 0x00000019191c7223 */ /* 0x000fc6000000001c */
[----:B------:R0:W2:Y:S01]  /*0950*/  LDG.E R25, desc[UR6][R12.64+0xc] ;  /* 0x00000c060c197981 */ /* 0x0000a2000c1e1900 */
[----:B------:R-:W-:-:S04]  /*0960*/  IADD3 R23, PT, PT, R23, 0x8, RZ ;  /* 0x0000000817177810 */ /* 0x000fc80007ffe0ff */
[----:B------:R-:W-:Y:S02]  /*0970*/  ISETP.NE.AND P0, PT, R23, RZ, PT ;  /* 0x000000ff1700720c */ /* 0x000fe40003f05270 */
[----:B0-----:R-:W-:-:S05]  /*0980*/  IADD3 R12, P1, PT, R12, 0x20, RZ ;  /* 0x000000200c0c7810 */ /* 0x001fca0007f3e0ff */
[----:B------:R-:W-:Y:S02]  /*0990*/  IMAD.X R13, RZ, RZ, R13, P1 ;  /* 0x000000ffff0d7224 */ /* 0x000fe400008e060d */
[----:B----4-:R-:W-:Y:S02]  /*09a0*/  FADD R29, R22, -R29 ;  /* 0x8000001d161d7221 */ /* 0x010fe40000000000 */
[----:B------:R-:W3:Y:S02]  /*09b0*/  LDS R22, [R17+0x4] ;  /* 0x0000040011167984 */ /* 0x000ee40000000800 */
[----:B------:R-:W-:Y:S01]  /*09c0*/  FFMA R28, R29, R29, R28 ;  /* 0x0000001d1d1c7223 */ /* 0x000fe2000000001c */
[----:B---3--:R-:W-:Y:S02]  /*09d0*/  FADD R27, R27, -R22 ;  /* 0x800000161b1b7221 */ /* 0x008fe40000000000 */
[----:B------:R-:W2:Y:S02]  /*09e0*/  LDS R22, [R17+0xc] ;  /* 0x00000c0011167984 */ /* 0x000ea40000000800 */
[----:B------:R-:W-:-:S02]  /*09f0*/  FFMA R28, R27, R27, R28 ;  /* 0x0000001b1b1c7223 */ /* 0x000fc4000000001c */
[----:B------:R0:W1:Y:S02]  /*0a00*/  LDS R27, [R17+0x8] ;  /* 0x00000800111b7984 */ /* 0x0000640000000800 */
[----:B0-----:R-:W-:Y:S02]  /*0a10*/  VIADD R17, R17, 0x20 ;  /* 0x0000002011117836 */ /* 0x001fe40000000000 */
[----:B--2---:R-:W-:Y:S01]  /*0a20*/  FADD R25, R25, -R22 ;  /* 0x8000001619197221 */ /* 0x004fe20000000000 */
[----:B-1----:R-:W-:-:S04]  /*0a30*/  FADD R27, R26, -R27 ;  /* 0x8000001b1a1b7221 */ /* 0x002fc80000000000 */
[----:B------:R-:W-:-:S04]  /*0a40*/  FFMA R28, R27, R27, R28 ;  /* 0x0000001b1b1c7223 */ /* 0x000fc8000000001c */
[----:B------:R-:W-:Y:S01]  /*0a50*/  FFMA R22, R25, R25, R28 ;  /* 0x0000001919167223 */ /* 0x000fe2000000001c */
[----:B------:R-:W-:Y:S06]  /*0a60*/  @P0 BRA `(.L_x_10) ;  /* 0xfffffffc00680947 */ /* 0x000fec000383ffff */
[----:B------:R-:W-:-:S07]  /*0a70*/  MOV R23, R24 ;  /* 0x0000001800177202 */ /* 0x000fce0000000f00 */
.L_x_9:
[----:B------:R-:W-:-:S13]  /*0a80*/  ISETP.NE.AND P0, PT, R8, RZ, PT ;  /* 0x000000ff0800720c */ /* 0x000fda0003f05270 */
[----:B------:R-:W-:Y:S05]  /*0a90*/  @!P0 BRA `(.L_x_11) ;  /* 0x0000000400108947 */ /* 0x000fea0003800000 */
[----:B------:R-:W-:-:S05]  /*0aa0*/  VIADD R12, R8, 0xffffffff ;  /* 0xffffffff080c7836 */ /* 0x000fca0000000000 */
[----:B------:R-:W-:-:S13]  /*0ab0*/  ISETP.GE.U32.AND P0, PT, R12, 0x3, PT ;  /* 0x000000030c00780c */ /* 0x000fda0003f06070 */
[----:B------:R-:W-:Y:S05]  /*0ac0*/  @!P0 BRA `(.L_x_12) ;  /* 0x00000000006c8947 */ /* 0x000fea0003800000 */
[----:B------:R-:W0:Y:S01]  /*0ad0*/  LDCU.64 UR4, c[0x0][0x388] ;  /* 0x00007100ff0477ac */ /* 0x000e220008000a00 */
[----:B------:R-:W-:-:S05]  /*0ae0*/  IADD3 R13, P0, PT, R6, R23, RZ ;  /* 0x00000017060d7210 */ /* 0x000fca0007f1e0ff */
[----:B------:R-:W-:Y:S01]  /*0af0*/  IMAD.X R24, RZ, RZ, R7, P0 ;  /* 0x000000ffff187224 */ /* 0x000fe200000e0607 */
[----:B0-----:R-:W-:-:S04]  /*0b00*/  LEA R12, P0, R13, UR4, 0x2 ;  /* 0x000000040d0c7c11 */ /* 0x001fc8000f8010ff */
[----:B------:R-:W-:-:S05]  /*0b10*/  LEA.HI.X R13, R13, UR5, R24, 0x2, P0 ;  /* 0x000000050d0d7c11 */ /* 0x000fca00080f1418 */
[----:B------:R-:W2:Y:S01]  /*0b20*/  LDG.E R25, desc[UR6][R12.64] ;  /* 0x000000060c197981 */ /* 0x000ea2000c1e1900 */
[----:B------:R-:W-:Y:S01]  /*0b30*/  MOV R17, 0x400 ;  /* 0x0000040000117802 */ /* 0x000fe20000000f00 */
[----:B------:R-:W0:Y:S03]  /*0b40*/  S2R R24, SR_CgaCtaId ;  /* 0x0000000000187919 */ /* 0x000e260000008800 */
[----:B0-----:R-:W-:Y:S02]  /*0b50*/  LEA R24, R24, R17, 0x18 ;  /* 0x0000001118187211 */ /* 0x001fe400078ec0ff */
[----:B------:R-:W-:-:S05]  /*0b60*/  IADD3 R17, PT, PT, R21, R23, RZ ;  /* 0x0000001715117210 */ /* 0x000fca0007ffe0ff */
[----:B------:R-:W-:Y:S02]  /*0b70*/  IMAD R17, R17, 0x4, R24 ;  /* 0x0000000411117824 */ /* 0x000fe400078e0218 */
[----:B------:R-:W3:Y:S04]  /*0b80*/  LDG.E R24, desc[UR6][R12.64+0x4] ;  /* 0x000004060c187981 */ /* 0x000ee8000c1e1900 */
[----:B------:R-:W2:Y:S04]  /*0b90*/  LDS R26, [R17] ;  /* 0x00000000111a7984 */ /* 0x000ea80000000800 */
[----:B------:R-:W-:Y:S01]  /*0ba0*/  LDS R29, [R17+0xc] ;  /* 0x00000c00111d7984 */ /* 0x000fe20000000800 */
[----:B--2---:R-:W-:-:S03]  /*0bb0*/  FADD R27, R25, -R26 ;  /* 0x8000001a191b7221 */ /* 0x004fc60000000000 */
[----:B------:R-:W2:Y:S04]  /*0bc0*/  LDG.E R25, desc[UR6][R12.64+0x8] ;  /* 0x000008060c197981 */ /* 0x000ea8000c1e1900 */
[----:B------:R-:W4:Y:S01]  /*0bd0*/  LDG.E R26, desc[UR6][R12.64+0xc] ;  /* 0x00000c060c1a7981 */ /* 0x000f22000c1e1900 */
[----:B------:R-:W-:-:S03]  /*0be0*/  FFMA R22, R27, R27, R22 ;  /* 0x0000001b1b167223 */ /* 0x000fc60000000016 */
[----:B------:R-:W3:Y:S02]  /*0bf0*/  LDS R27, [R17+0x4] ;  /* 0x00000400111b7984 */ /* 0x000ee40000000800 */
[----:B---3--:R-:W-:Y:S02]  /*0c00*/  FADD R27, R24, -R27 ;  /* 0x8000001b181b7221 */ /* 0x008fe40000000000 */
[----:B------:R-:W2:Y:S02]  /*0c10*/  LDS R24, [R17+0x8] ;  /* 0x0000080011187984 */ /* 0x000ea40000000800 */
[----:B------:R-:W-:Y:S01]  /*0c20*/  FFMA R22, R27, R27, R22 ;  /* 0x0000001b1b167223 */ /* 0x000fe20000000016 */
[----:B------:R-:W-:Y:S02]  /*0c30*/  VIADD R23, R23, 0x4 ;  /* 0x0000000417177836 */ /* 0x000fe40000000000 */
[----:B--2---:R-:W-:Y:S01]  /*0c40*/  FADD R25, R25, -R24 ;  /* 0x8000001819197221 */ /* 0x004fe20000000000 */
[----:B----4-:R-:W-:-:S03]  /*0c50*/  FADD R29, R26, -R29 ;  /* 0x8000001d1a1d7221 */ /* 0x010fc60000000000 */
[----:B------:R-:W-:-:S04]  /*0c60*/  FFMA R22, R25, R25, R22 ;  /* 0x0000001919167223 */ /* 0x000fc80000000016 */
[----:B------:R-:W-:-:S07]  /*0c70*/  FFMA R22, R29, R29, R22 ;  /* 0x0000001d1d167223 */ /* 0x000fce0000000016 */
.L_x_12:
[----:B------:R-:W-:-:S13]  /*0c80*/  LOP3.LUT P0, R12, R16, 0x3, RZ, 0xc0, !PT ;  /* 0x00000003100c7812 */ /* 0x000fda000780c0ff */
[----:B------:R-:W-:Y:S05]  /*0c90*/  @!P0 BRA `(.L_x_11) ;  /* 0x0000000000908947 */ /* 0x000fea0003800000 */
[----:B------:R-:W-:-:S13]  /*0ca0*/  ISETP.NE.AND P0, PT, R12, 0x1, PT ;  /* 0x000000010c00780c */ /* 0x000fda0003f05270 */
[----:B------:R-:W0:Y:S01]  /*0cb0*/  @P0 LDC.64 R12, c[0x0][0x388] ;  /* 0x0000e200ff0c0b82 */ /* 0x000e220000000a00 */
[----:B------:R-:W-:-:S04]  /*0cc0*/  @P0 IADD3 R17, P1, PT, R6, R23, RZ ;  /* 0x0000001706110210 */ /* 0x000fc80007f3e0ff */
[----:B------:R-:W-:Y:S02]  /*0cd0*/  @P0 IADD3.X R24, PT, PT, RZ, R7, RZ, P1, !PT ;  /* 0x00000007ff180210 */ /* 0x000fe40000ffe4ff */
[----:B0-----:R-:W-:-:S04]  /*0ce0*/  @P0 LEA R12, P1, R17, R12, 0x2 ;  /* 0x0000000c110c0211 */ /* 0x001fc800078210ff */
[----:B------:R-:W-:Y:S02]  /*0cf0*/  @P0 LEA.HI.X R13, R17, R13, R24, 0x2, P1 ;  /* 0x0000000d110d0211 */ /* 0x000fe400008f1418 */
[----:B------:R-:W0:Y:S01]  /*0d00*/  @P0 S2R R24, SR_CgaCtaId ;  /* 0x0000000000180919 */ /* 0x000e220000008800 */
[----:B------:R-:W-:Y:S02]  /*0d10*/  LOP3.LUT R16, R16, 0x1, RZ, 0xc0, !PT ;  /* 0x0000000110107812 */ /* 0x000fe400078ec0ff */
[----:B------:R-:W-:Y:S01]  /*0d20*/  @P0 MOV R17, 0x400 ;  /* 0x0000040000110802 */ /* 0x000fe20000000f00 */
[----:B------:R-:W2:Y:S01]  /*0d30*/  @P0 LDG.E R25, desc[UR6][R12.64] ;  /* 0x000000060c190981 */ /* 0x000ea2000c1e1900 */
[----:B------:R-:W-:-:S03]  /*0d40*/  ISETP.NE.U32.AND P1, PT, R16, 0x1, PT ;  /* 0x000000011000780c */ /* 0x000fc60003f25070 */
[----:B------:R1:W3:Y:S01]  /*0d50*/  @P0 LDG.E R12, desc[UR6][R12.64+0x4] ;  /* 0x000004060c0c0981 */ /* 0x0002e2000c1e1900 */
[----:B0-----:R-:W-:Y:S01]  /*0d60*/  @P0 LEA R17, R24, R17, 0x18 ;  /* 0x0000001118110211 */ /* 0x001fe200078ec0ff */
[----:B------:R-:W-:Y:S01]  /*0d70*/  @P0 IMAD.IADD R24, R21, 0x1, R23 ;  /* 0x0000000115180824 */ /* 0x000fe200078e0217 */
[----:B------:R-:W-:-:S03]  /*0d80*/  @P0 IADD3 R23, PT, PT, R23, 0x2, RZ ;  /* 0x0000000217170810 */ /* 0x000fc60007ffe0ff */
[----:B------:R-:W-:-:S04]  /*0d90*/  @P0 IMAD R24, R24, 0x4, R17 ;  /* 0x0000000418180824 */ /* 0x000fc800078e0211 */
[----:B------:R-:W0:Y:S01]  /*0da0*/  @!P1 LDC.64 R16, c[0x0][0x388] ;  /* 0x0000e200ff109b82 */ /* 0x000e220000000a00 */
[----:B------:R-:W-:Y:S01]  /*0db0*/  @!P1 IADD3 R26, P2, PT, R6, R23, RZ ;  /* 0x00000017061a9210 */ /* 0x000fe20007f5e0ff */
[----:B------:R-:W-:Y:S01]  /*0dc0*/  @!P1 IMAD.IADD R21, R21, 0x1, R23 ;  /* 0x0000000115159824 */ /* 0x000fe200078e0217 */
[----:B------:R-:W2:Y:S03]  /*0dd0*/  @P0 LDS R28, [R24] ;  /* 0x00000000181c0984 */ /* 0x000ea60000000800 */
[----:B------:R-:W-:Y:S01]  /*0de0*/  @!P1 IMAD.X R27, RZ, RZ, R7, P2 ;  /* 0x000000ffff1b9224 */ /* 0x000fe200010e0607 */
[----:B-1----:R-:W3:Y:S01]  /*0df0*/  @P0 LDS R13, [R24+0x4] ;  /* 0x00000400180d0984 */ /* 0x002ee20000000800 */
[----:B0-----:R-:W-:-:S04]  /*0e00*/  @!P1 LEA R16, P3, R26, R16, 0x2 ;  /* 0x000000101a109211 */ /* 0x001fc800078610ff */
[----:B------:R-:W-:-:S05]  /*0e10*/  @!P1 LEA.HI.X R17, R26, R17, R27, 0x2, P3 ;  /* 0x000000111a119211 */ /* 0x000fca00018f141b */
[----:B------:R-:W4:Y:S01]  /*0e20*/  @!P1 LDG.E R16, desc[UR6][R16.64] ;  /* 0x0000000610109981 */ /* 0x000f22000c1e1900 */
[----:B------:R-:W0:Y:S01]  /*0e30*/  @!P1 S2R R27, SR_CgaCtaId ;  /* 0x00000000001b9919 */ /* 0x000e220000008800 */
[----:B------:R-:W-:-:S04]  /*0e40*/  @!P1 MOV R26, 0x400 ;  /* 0x00000400001a9802 */ /* 0x000fc80000000f00 */
[----:B0-----:R-:W-:-:S04]  /*0e50*/  @!P1 LEA R26, R27, R26, 0x18 ;  /* 0x0000001a1b1a9211 */ /* 0x001fc800078ec0ff */
[----:B------:R-:W-:-:S06]  /*0e60*/  @!P1 LEA R21, R21, R26, 0x2 ;  /* 0x0000001a15159211 */ /* 0x000fcc00078e10ff */
[----:B------:R-:W4:Y:S01]  /*0e70*/  @!P1 LDS R21, [R21] ;  /* 0x0000000015159984 */ /* 0x000f220000000800 */
[----:B--2---:R-:W-:-:S04]  /*0e80*/  @P0 FADD R25, R25, -R28 ;  /* 0x8000001c19190221 */ /* 0x004fc80000000000 */
[----:B------:R-:W-:Y:S01]  /*0e90*/  @P0 FFMA R25, R25, R25, R22 ;  /* 0x0000001919190223 */ /* 0x000fe20000000016 */
[----:B---3--:R-:W-:-:S04]  /*0ea0*/  @P0 FADD R12, R12, -R13 ;  /* 0x8000000d0c0c0221 */ /* 0x008fc80000000000 */
[----:B------:R-:W-:Y:S01]  /*0eb0*/  @P0 FFMA R22, R12, R12, R25 ;  /* 0x0000000c0c160223 */ /* 0x000fe20000000019 */
[----:B----4-:R-:W-:-:S04]  /*0ec0*/  @!P1 FADD R13, R16, -R21 ;  /* 0x80000015100d9221 */ /* 0x010fc80000000000 */
[----:B------:R-:W-:-:S07]  /*0ed0*/  @!P1 FFMA R22, R13, R13, R22 ;  /* 0x0000000d0d169223 */ /* 0x000fce0000000016 */
.L_x_11:
[----:B------:R-:W-:Y:S01]  /*0ee0*/  VIADD R12, R22, 0xf3000000 ;  /* 0xf3000000160c7836 */ /* 0x000fe20000000000 */
[----:B------:R0:W1:Y:S01]  /*0ef0*/  MUFU.RSQ R17, R22 ;  /* 0x0000001600117308 */ /* 0x0000620000001400 */
[----:B------:R-:W-:Y:S03]  /*0f00*/  BSSY.RECONVERGENT B1, `(.L_x_13) ;  /* 0x000000b000017945 */ /* 0x000fe60003800200 */
[----:B------:R-:W-:-:S13]  /*0f10*/  ISETP.GT.U32.AND P0, PT, R12, 0x727fffff, PT ;  /* 0x727fffff0c00780c */ /* 0x000fda0003f04070 */
[----:B01----:R-:W-:Y:S05]  /*0f20*/  @!P0 BRA `(.L_x_14) ;  /* 0x0000000000108947 */ /* 0x003fea0003800000 */
[----:B------:R-:W-:-:S07]  /*0f30*/  MOV R23, 0xf50 ;  /* 0x00000f5000177802 */ /* 0x000fce0000000f00 */
[----:B-----5:R-:W-:Y:S05]  /*0f40*/  CALL.REL.NOINC `($__internal_0_$__cuda_sm20_sqrt_rn_f32_slowpath) ;  /* 0x0000002800607944 */ /* 0x020fea0003c00000 */
[----:B------:R-:W-:Y:S01]  /*0f50*/  IMAD.MOV.U32 R12, RZ, RZ, R16 ;  /* 0x000000ffff0c7224 */ /* 0x000fe200078e0010 */
[----:B------:R-:W-:Y:S06]  /*0f60*/  BRA `(.L_x_15) ;  /* 0x0000000000107947 */ /* 0x000fec0003800000 */
.L_x_14:
[C---:B------:R-:W-:Y:S01]  /*0f70*/  FMUL.FTZ R13, R17.reuse, R22 ;  /* 0x00000016110d7220 */ /* 0x040fe20000410000 */
[----:B------:R-:W-:-:S03]  /*0f80*/  FMUL.FTZ R16, R17, 0.5 ;  /* 0x3f00000011107820 */ /* 0x000fc60000410000 */
[----:B------:R-:W-:-:S04]  /*0f90*/  FFMA R12, -R13, R13, R22 ;  /* 0x0000000d0d0c7223 */ /* 0x000fc80000000116 */
[----:B------:R-:W-:-:S07]  /*0fa0*/  FFMA R12, R12, R16, R13 ;  /* 0x000000100c0c7223 */ /* 0x000fce000000000d */
.L_x_15:
[----:B------:R-:W-:Y:S05]  /*0fb0*/  BSYNC.RECONVERGENT B1 ;  /* 0x0000000000017941 */ /* 0x000fea0003800200 */
.L_x_13:
[CC--:B------:R-:W-:Y:S01]  /*0fc0*/  FSETP.GEU.AND P0, PT, R12.reuse, R11.reuse, PT ;  /* 0x0000000b0c00720b */ /* 0x0c0fe20003f0e000 */
[----:B------:R-:W0:Y:S01]  /*0fd0*/  LDCU UR4, c[0x3][0x20] ;  /* 0x00c00400ff0477ac */ /* 0x000e220008000800 */
[----:B------:R-:W-:Y:S02]  /*0fe0*/  IADD3 R19, PT, PT, R19, 0x1, RZ ;  /* 0x0000000113137810 */ /* 0x000fe40007ffe0ff */
[----:B------:R-:W-:Y:S02]  /*0ff0*/  FSEL R11, R12, R11, !P0 ;  /* 0x0000000b0c0b7208 */ /* 0x000fe40004000000 */
[----:B------:R-:W-:-:S04]  /*1000*/  SEL R10, R19, R10, !P0 ;  /* 0x0000000a130a7207 */ /* 0x000fc80004000000 */
[----:B-----5:R-:W-:Y:S02]  /*1010*/  ISETP.NE.AND P1, PT, R5, R10, PT ;  /* 0x0000000a0500720c */ /* 0x020fe40003f25270 */
[----:B0-----:R-:W-:-:S11]  /*1020*/  ISETP.NE.AND P2, PT, R19, UR4, PT ;  /* 0x0000000413007c0c */ /* 0x001fd6000bf45270 */
[----:B------:R3:W-:Y:S01]  /*1030*/  @P1 STG.E desc[UR6][R14.64], R10 ;  /* 0x0000000a0e001986 */ /* 0x0007e2000c101906 */
[----:B------:R-:W-:Y:S02]  /*1040*/  @P1 VIADD R4, R4, 0x1 ;  /* 0x0000000104041836 */ /* 0x000fe40000000000 */
[----:B------:R-:W-:Y:S01]  /*1050*/  @P1 IMAD.MOV.U32 R5, RZ, RZ, R10 ;  /* 0x000000ffff051224 */ /* 0x000fe200078e000a */
[----:B------:R-:W-:Y:S06]  /*1060*/  @!P2 BRA `(.L_x_7) ;  /* 0x000000040030a947 */ /* 0x000fec0003800000 */
[----:B------:R-:W-:Y:S05]  /*1070*/  BRA `(.L_x_16) ;  /* 0xfffffff400a87947 */ /* 0x000fea000383ffff */
.L_x_8:
[----:B------:R-:W-:Y:S01]  /*1080*/  UISETP.GE.U32.AND UP0, UPT, UR4, 0x8, UPT ;  /* 0x000000080400788c */ /* 0x000fe2000bf06070 */
[----:B-1----:R-:W-:Y:S02]  /*1090*/  HFMA2 R6, -RZ, RZ, 0, 5.9604644775390625e-08 ;  /* 0x00000001ff067431 */ /* 0x002fe400000001ff */
[----:B------:R-:W-:Y:S01]  /*10a0*/  IMAD.MOV.U32 R7, RZ, RZ, 0x7f7fffff ;  /* 0x7f7fffffff077424 */ /* 0x000fe200078e00ff */
[----:B------:R-:W-:Y:S01]  /*10b0*/  MOV R4, RZ ;  /* 0x000000ff00047202 */ /* 0x000fe20000000f00 */
[----:B------:R-:W-:Y:S01]  /*10c0*/  IMAD.MOV.U32 R8, RZ, RZ, RZ ;  /* 0x000000ffff087224 */ /* 0x000fe200078e00ff */
[----:B------:R-:W-:-:S03]  /*10d0*/  ULOP3.LUT UR5, UR4, 0x7, URZ, 0xc0, !UPT ;  /* 0x0000000704057892 */ /* 0x000fc6000f8ec0ff */
[----:B------:R-:W-:Y:S09]  /*10e0*/  BRA.U !UP0, `(.L_x_17) ;  /* 0x0000000108547547 */ /* 0x000ff2000b800000 */
[----:B------:R-:W-:Y:S01]  /*10f0*/  ULOP3.LUT UR4, UR4, 0x7ffffff8, URZ, 0xc0, !UPT ;  /* 0x7ffffff804047892 */ /* 0x000fe2000f8ec0ff */
[----:B-----5:R-:W-:Y:S01]  /*1100*/  IMAD.MOV.U32 R6, RZ, RZ, R5 ;  /* 0x000000ffff067224 */ /* 0x020fe200078e0005 */
[----:B------:R-:W-:Y:S01]  /*1110*/  MOV R9, RZ ;  /* 0x000000ff00097202 */ /* 0x000fe20000000f00 */
[----:B------:R-:W-:Y:S01]  /*1120*/  IMAD.MOV.U32 R7, RZ, RZ, 0x7f7fffff ;  /* 0x7f7fffffff077424 */ /* 0x000fe200078e00ff */
[----:B------:R-:W-:Y:S01]  /*1130*/  MOV R5, 0x1 ;  /* 0x0000000100057802 */ /* 0x000fe20000000f00 */
[----:B------:R-:W-:Y:S02]  /*1140*/  IMAD.MOV.U32 R4, RZ, RZ, RZ ;  /* 0x000000ffff047224 */ /* 0x000fe400078e00ff */
[----:B------:R-:W-:-:S07]  /*1150*/  IMAD.U32 R8, RZ, RZ, UR4 ;  /* 0x00000004ff087e24 */ /* 0x000fce000f8e00ff */
.L_x_18:
[C---:B------:R-:W-:Y:S02]  /*1160*/  FSETP.GT.AND P0, PT, R7.reuse, RZ, PT ;  /* 0x000000ff0700720b */ /* 0x040fe40003f04000 */
[----:B------:R-:W-:Y:S02]  /*1170*/  IADD3 R10, PT, PT, R4, 0x1, RZ ;  /* 0x00000001040a7810 */ /* 0x000fe40007ffe0ff */
[----:B------:R-:W-:-:S09]  /*1180*/  FSEL R7, R7, RZ, !P0 ;  /* 0x000000ff07077208 */ /* 0x000fd20004000000 */
[C---:B------:R-:W-:Y:S02]  /*1190*/  @P0 VIADD R5, R9.reuse, 0x1 ;  /* 0x0000000109050836 */ /* 0x040fe40000000000 */
[----:B------:R-:W-:-:S03]  /*11a0*/  VIADD R9, R9, 0x8 ;  /* 0x0000000809097836 */ /* 0x000fc60000000000 */
[CC--:B------:R-:W-:Y:S02]  /*11b0*/  ISETP.NE.AND P2, PT, R6.reuse, R5.reuse, PT ;  /* 0x000000050600720c */ /* 0x0c0fe40003f45270 */
[----:B------:R-:W-:Y:S01]  /*11c0*/  ISETP.NE.AND P1, PT, R6, R5, PT ;  /* 0x000000050600720c */ /* 0x000fe20003f25270 */
[----:B------:R-:W-:-:S10]  /*11d0*/  IMAD.MOV.U32 R6, RZ, RZ, R5 ;  /* 0x000000ffff067224 */ /* 0x000fd400078e0005 */
[----:B------:R0:W-:Y:S01]  /*11e0*/  @P2 STG.E desc[UR6][R14.64], R5 ;  /* 0x000000050e002986 */ /* 0x0001e2000c101906 */
[----:B------:R-:W-:Y:S01]  /*11f0*/  ISETP.NE.AND P2, PT, R9, R8, PT ;  /* 0x000000080900720c */ /* 0x000fe20003f45270 */
[----:B------:R-:W-:-:S05]  /*1200*/  @!P1 IMAD.MOV R10, RZ, RZ, R4 ;  /* 0x000000ffff0a9224 */ /* 0x000fca00078e0204 */
[----:B------:R-:W-:-:S07]  /*1210*/  MOV R4, R10 ;  /* 0x0000000a00047202 */ /* 0x000fce0000000f00 */
[----:B0-----:R-:W-:Y:S05]  /*1220*/  @P2 BRA `(.L_x_18) ;  /* 0xfffffffc00cc2947 */ /* 0x001fea000383ffff */
[----:B------:R-:W-:-:S07]  /*1230*/  IMAD.MOV.U32 R6, RZ, RZ, R5 ;  /* 0x000000ffff067224 */ /* 0x000fce00078e0005 */
.L_x_17:
[----:B------:R-:W-:-:S09]  /*1240*/  UISETP.NE.AND UP0, UPT, UR5, URZ, UPT ;  /* 0x000000ff0500728c */ /* 0x000fd2000bf05270 */
[----:B------:R-:W-:Y:S05]  /*1250*/  BRA.U !UP0, `(.L_x_7) ;  /* 0x0000000108b47547 */ /* 0x000fea000b800000 */
[----:B------:R-:W0:Y:S01]  /*1260*/  LDCU UR4, c[0x3][0x20] ;  /* 0x00c00400ff0477ac */ /* 0x000e220008000800 */
[----:B-----5:R-:W-:Y:S01]  /*1270*/  IMAD.MOV.U32 R11, RZ, RZ, R5 ;  /* 0x000000ffff0b7224 */ /* 0x020fe200078e0005 */
[----:B------:R-:W-:Y:S02]  /*1280*/  UISETP.GE.U32.AND UP0, UPT, UR5, 0x4, UPT ;  /* 0x000000040500788c */ /* 0x000fe4000bf06070 */
[----:B0-----:R-:W-:-:S04]  /*1290*/  ULOP3.LUT UR8, UR4, 0x3, URZ, 0xc0, !UPT ;  /* 0x0000000304087892 */ /* 0x001fc8000f8ec0ff */
[----:B------:R-:W-:-:S03]  /*12a0*/  UISETP.NE.AND UP1, UPT, UR8, URZ, UPT ;  /* 0x000000ff0800728c */ /* 0x000fc6000bf25270 */
[----:B------:R-:W-:Y:S08]  /*12b0*/  BRA.U !UP0, `(.L_x_19) ;  /* 0x0000000108387547 */ /* 0x000ff0000b800000 */
[----:B------:R-:W-:Y:S01]  /*12c0*/  FSETP.GT.AND P0, PT, R7, RZ, PT ;  /* 0x000000ff0700720b */ /* 0x000fe20003f04000 */
[----:B------:R-:W-:-:S03]  /*12d0*/  VIADD R9, R4, 0x1 ;  /* 0x0000000104097836 */ /* 0x000fc60000000000 */
[----:B------:R-:W-:-:S09]  /*12e0*/  FSEL R7, R7, RZ, !P0 ;  /* 0x000000ff07077208 */ /* 0x000fd20004000000 */
[C---:B------:R-:W-:Y:S01]  /*12f0*/  @P0 IADD3 R6, PT, PT, R8.reuse, 0x1, RZ ;  /* 0x0000000108060810 */ /* 0x040fe20007ffe0ff */
[----:B------:R-:W-:-:S03]  /*1300*/  VIADD R8, R8, 0x4 ;  /* 0x0000000408087836 */ /* 0x000fc60000000000 */
[CC--:B------:R-:W-:Y:S01]  /*1310*/  ISETP.NE.AND P2, PT, R11.reuse, R6.reuse, PT ;  /* 0x000000060b00720c */ /* 0x0c0fe20003f45270 */
[----:B------:R-:W-:Y:S01]  /*1320*/  IMAD.MOV.U32 R5, RZ, RZ, R6 ;  /* 0x000000ffff057224 */ /* 0x000fe200078e0006 */
[----:B------:R-:W-:Y:S02]  /*1330*/  ISETP.NE.AND P1, PT, R11, R6, PT ;  /* 0x000000060b00720c */ /* 0x000fe40003f25270 */
[----:B------:R-:W-:-:S09]  /*1340*/  MOV R6, R11 ;  /* 0x0000000b00067202 */ /* 0x000fd20000000f00 */
[----:B------:R0:W-:Y:S01]  /*1350*/  @P2 STG.E desc[UR6][R14.64], R5 ;  /* 0x000000050e002986 */ /* 0x0001e2000c101906 */
[----:B------:R-:W-:Y:S01]  /*1360*/  @P2 IMAD.MOV.U32 R11, RZ, RZ, R5 ;  /* 0x000000ffff0b2224 */ /* 0x000fe200078e0005 */
[----:B------:R-:W-:Y:S01]  /*1370*/  @P2 MOV R6, R5 ;  /* 0x0000000500062202 */ /* 0x000fe20000000f00 */
[----:B------:R-:W-:-:S04]  /*1380*/  @!P1 IMAD.MOV R9, RZ, RZ, R4 ;  /* 0x000000ffff099224 */ /* 0x000fc800078e0204 */
[----:B------:R-:W-:-:S07]  /*1390*/  IMAD.MOV.U32 R4, RZ, RZ, R9 ;  /* 0x000000ffff047224 */ /* 0x000fce00078e0009 */
.L_x_19:
[----:B------:R-:W-:Y:S05]  /*13a0*/  BRA.U !UP1, `(.L_x_7) ;  /* 0x0000000109607547 */ /* 0x000fea000b800000 */
[----:B------:R-:W-:Y:S02]  /*13b0*/  UISETP.NE.AND UP0, UPT, UR8, 0x1, UPT ;  /* 0x000000010800788c */ /* 0x000fe4000bf05270 */
[----:B------:R-:W-:-:S04]  /*13c0*/  ULOP3.LUT UR4, UR4, 0x1, URZ, 0xc0, !UPT ;  /* 0x0000000104047892 */ /* 0x000fc8000f8ec0ff */
[----:B------:R-:W-:-:S03]  /*13d0*/  UISETP.NE.U32.AND UP1, UPT, UR4, 0x1, UPT ;  /* 0x000000010400788c */ /* 0x000fc6000bf25070 */
[----:B------:R-:W-:Y:S08]  /*13e0*/  BRA.U !UP0, `(.L_x_20) ;  /* 0x0000000108387547 */ /* 0x000ff0000b800000 */
[----:B------:R-:W-:Y:S01]  /*13f0*/  FSETP.GT.AND P2, PT, R7, RZ, PT ;  /* 0x000000ff0700720b */ /* 0x000fe20003f44000 */
[----:B------:R-:W-:-:S03]  /*1400*/  VIADD R9, R4, 0x1 ;  /* 0x0000000104097836 */ /* 0x000fc60000000000 */
[----:B------:R-:W-:-:S09]  /*1410*/  FSEL R7, R7, RZ, !P2 ;  /* 0x000000ff07077208 */ /* 0x000fd20005000000 */
[C---:B------:R-:W-:Y:S01]  /*1420*/  @P2 IADD3 R6, PT, PT, R8.reuse, 0x1, RZ ;  /* 0x0000000108062810 */ /* 0x040fe20007ffe0ff */
[----:B------:R-:W-:-:S03]  /*1430*/  VIADD R8, R8, 0x2 ;  /* 0x0000000208087836 */ /* 0x000fc60000000000 */
[CC--:B------:R-:W-:Y:S01]  /*1440*/  ISETP.NE.AND P1, PT, R11.reuse, R6.reuse, PT ;  /* 0x000000060b00720c */ /* 0x0c0fe20003f25270 */
[----:B0-----:R-:W-:Y:S01]  /*1450*/  IMAD.MOV.U32 R5, RZ, RZ, R6 ;  /* 0x000000ffff057224 */ /* 0x001fe200078e0006 */
[----:B------:R-:W-:Y:S02]  /*1460*/  ISETP.NE.AND P0, PT, R11, R6, PT ;  /* 0x000000060b00720c */ /* 0x000fe40003f05270 */
[----:B------:R-:W-:-:S09]  /*1470*/  MOV R6, R11 ;  /* 0x0000000b00067202 */ /* 0x000fd20000000f00 */
[----:B------:R1:W-:Y:S01]  /*1480*/  @P1 STG.E desc[UR6][R14.64], R5 ;  /* 0x000000050e001986 */ /* 0x0003e2000c101906 */
[----:B------:R-:W-:Y:S01]  /*1490*/  @P1 IMAD.MOV.U32 R11, RZ, RZ, R5 ;  /* 0x000000ffff0b1224 */ /* 0x000fe200078e0005 */
[----:B------:R-:W-:Y:S01]  /*14a0*/  @P1 MOV R6, R5 ;  /* 0x0000000500061202 */ /* 0x000fe20000000f00 */
[----:B------:R-:W-:-:S04]  /*14b0*/  @!P0 IMAD.MOV R9, RZ, RZ, R4 ;  /* 0x000000ffff098224 */ /* 0x000fc800078e0204 */
[----:B------:R-:W-:-:S07]  /*14c0*/  IMAD.MOV.U32 R4, RZ, RZ, R9 ;  /* 0x000000ffff047224 */ /* 0x000fce00078e0009 */
.L_x_20:
[----:B------:R-:W-:Y:S05]  /*14d0*/  BRA.U UP1, `(.L_x_7) ;  /* 0x0000000101147547 */ /* 0x000fea000b800000 */
[----:B------:R-:W-:-:S13]  /*14e0*/  FSETP.GT.AND P0, PT, R7, RZ, PT ;  /* 0x000000ff0700720b */ /* 0x000fda0003f04000 */
[----:B------:R-:W-:-:S04]  /*14f0*/  @P0 IADD3 R6, PT, PT, R8, 0x1, RZ ;  /* 0x0000000108060810 */ /* 0x000fc80007ffe0ff */
[----:B------:R-:W-:-:S13]  /*1500*/  ISETP.NE.AND P0, PT, R11, R6, PT ;  /* 0x000000060b00720c */ /* 0x000fda0003f05270 */
[----:B------:R2:W-:Y:S01]  /*1510*/  @P0 STG.E desc[UR6][R14.64], R6 ;  /* 0x000000060e000986 */ /* 0x0005e2000c101906 */
[----:B------:R-:W-:-:S07]  /*1520*/  @P0 VIADD R4, R4, 0x1 ;  /* 0x0000000104040836 */ /* 0x000fce0000000000 */
.L_x_7:
[----:B01---5:R-:W0:Y:S01]  /*1530*/  S2R R5, SR_LANEID ;  /* 0x0000000000057919 */ /* 0x023e220000000000 */
[----:B------:R-:W1:Y:S08]  /*1540*/  REDUX.SUM UR5, R4 ;  /* 0x00000000040573c4 */ /* 0x000e70000000c000 */
[----:B--2---:R-:W2:Y:S01]  /*1550*/  LDC.64 R6, c[0x0][0x380] ;  /* 0x0000e000ff067b82 */ /* 0x004ea20000000a00 */
[----:B------:R-:W-:-:S02]  /*1560*/  VOTEU.ANY UR4, UPT, PT ;  /* 0x0000000000047886 */ /* 0x000fc400038e0100 */
[----:B------:R-:W-:-:S06]  /*1570*/  UFLO.U32 UR4, UR4 ;  /* 0x00000004000472bd */ /* 0x000fcc00080e0000 */
[----:B0-----:R-:W-:Y:S01]  /*1580*/  ISETP.EQ.U32.AND P0, PT, R5, UR4, PT ;  /* 0x0000000405007c0c */ /* 0x001fe2000bf02070 */
[----:B-1----:R-:W-:-:S12]  /*1590*/  IMAD.U32 R5, RZ, RZ, UR5 ;  /* 0x00000005ff057e24 */ /* 0x002fd8000f8e00ff */
[----:B--2---:R0:W-:Y:S02]  /*15a0*/  @P0 REDG.E.ADD.STRONG.GPU desc[UR6][R6.64], R5 ;  /* 0x000000050600098e */ /* 0x0041e4000c12e106 */
.L_x_6:
[----:B------:R-:W-:Y:S05]  /*15b0*/  BSYNC.RECONVERGENT B0 ;  /* 0x0000000000007941 */ /* 0x000fea0003800200 */
.L_x_5:
[----:B------:R-:W2:Y:S01]  /*15c0*/  LDCU UR5, c[0x3][0x20] ;  /* 0x00c00400ff0577ac */ /* 0x000ea20008000800 */
[----:B------:R-:W4:Y:S01]  /*15d0*/  LDCU UR9, c[0x3][0x1c] ;  /* 0x00c00380ff0977ac */ /* 0x000f220008000800 */
[----:B------:R-:W-:Y:S01]  /*15e0*/  BAR.SYNC.DEFER_BLOCKING 0x0 ;  /* 0x0000000000007b1d */ /* 0x000fe20000010000 */
[----:B--2---:R-:W-:Y:S01]  /*15f0*/  ISETP.GE.AND P0, PT, R3, UR5, PT ;  /* 0x0000000503007c0c */ /* 0x004fe2000bf06270 */
[----:B----4-:R-:W-:-:S06]  /*1600*/  UIMAD UR4, UR5, UR9, URZ ;  /* 0x00000009050472a4 */ /* 0x010fcc000f8e02ff */
[----:B------:R-:W-:-:S06]  /*1610*/  ISETP.GE.AND P1, PT, R3, UR4, PT ;  /* 0x0000000403007c0c */ /* 0x000fcc000bf26270 */
[----:B0-----:R-:W0:Y:S01]  /*1620*/  @!P0 LDC.64 R4, c[0x0][0x3b0] ;  /* 0x0000ec00ff048b82 */ /* 0x001e220000000a00 */
[----:B------:R-:W2:Y:S07]  /*1630*/  LDCU UR4, c[0x3][0x24] ;  /* 0x00c00480ff0477ac */ /* 0x000eae0008000800 */
[----:B-1----:R-:W1:Y:S01]  /*1640*/  @!P1 LDC.64 R6, c[0x0][0x398] ;  /* 0x0000e600ff069b82 */ /* 0x002e620000000a00 */
[----:B------:R4:W-:Y:S01]  /*1650*/  @!P1 STS [R2], RZ ;  /* 0x000000ff02009388 */ /* 0x0009e20000000800 */
[----:B0-----:R-:W-:-:S05]  /*1660*/  @!P0 IMAD.WIDE R4, R3, 0x4, R4 ;  /* 0x0000000403048825 */ /* 0x001fca00078e0204 */
[----:B------:R4:W-:Y:S01]  /*1670*/  @!P0 STG.E desc[UR6][R4.64], RZ ;  /* 0x000000ff04008986 */ /* 0x0009e2000c101906 */
[C---:B--2---:R-:W-:Y:S01]  /*1680*/  ISETP.GE.AND P0, PT, R3.reuse, UR4, PT ;  /* 0x0000000403007c0c */ /* 0x044fe2000bf06270 */
[----:B-1----:R-:W-:-:S05]  /*1690*/  @!P1 IMAD.WIDE R6, R3, 0x4, R6 ;  /* 0x0000000403069825 */ /* 0x002fca00078e0206 */
[----:B------:R4:W-:Y:S01]  /*16a0*/  @!P1 STG.E desc[UR6][R6.64], RZ ;  /* 0x000000ff06009986 */ /* 0x0009e2000c101906 */
[----:B------:R-:W-:Y:S06]  /*16b0*/  BAR.SYNC.DEFER_BLOCKING 0x0 ;  /* 0x0000000000007b1d */ /* 0x000fec0000010000 */
[----:B------:R-:W-:Y:S05]  /*16c0*/  @P0 BRA `(.L_x_21) ;  /* 0x0000001000540947 */ /* 0x000fea0003800000 */
[----:B---3--:R-:W2:Y:S01]  /*16d0*/  LDG.E R15, desc[UR6][R14.64] ;  /* 0x000000060e0f7981 */ /* 0x008ea2000c1e1900 */
[----:B----4-:R-:W2:Y:S01]  /*16e0*/  LDC.64 R4, c[0x0][0x3b0] ;  /* 0x0000ec00ff047b82 */ /* 0x010ea20000000a00 */
[----:B------:R-:W-:Y:S01]  /*16f0*/  HFMA2 R7, -RZ, RZ, 0, 5.9604644775390625e-08 ;  /* 0x00000001ff077431 */ /* 0x000fe200000001ff */
[----:B------:R-:W-:Y:S01]  /*1700*/  UISETP.GE.AND UP0, UPT, UR9, 0x1, UPT ;  /* 0x000000010900788c */ /* 0x000fe2000bf06270 */
[----:B--2---:R-:W-:-:S05]  /*1710*/  IMAD.WIDE R4, R15, 0x4, R4 ;  /* 0x000000040f047825 */ /* 0x004fca00078e0204 */
[----:B------:R0:W-:Y:S03]  /*1720*/  REDG.E.ADD.STRONG.GPU desc[UR6][R4.64+-0x4], R7 ;  /* 0xfffffc070400798e */ /* 0x0001e6000c12e106 */
[----:B------:R-:W-:Y:S05]  /*1730*/  BRA.U !UP0, `(.L_x_21) ;  /* 0x0000001108387547 */ /* 0x000fea000b800000 */
[----:B------:R-:W-:Y:S01]  /*1740*/  UISETP.GE.U32.AND UP0, UPT, UR9, 0x10, UPT ;  /* 0x000000100900788c */ /* 0x000fe2000bf06070 */
[----:B------:R-:W-:Y:S02]  /*1750*/  VIADD R6, R15, 0xffffffff ;  /* 0xffffffff0f067836 */ /* 0x000fe40000000000 */
[----:B0-----:R-:W-:Y:S02]  /*1760*/  IMAD R4, R3, UR9, RZ ;  /* 0x0000000903047c24 */ /* 0x001fe4000f8e02ff */
[----:B------:R-:W-:Y:S02]  /*1770*/  IMAD.MOV.U32 R5, RZ, RZ, RZ ;  /* 0x000000ffff057224 */ /* 0x000fe400078e00ff */
[----:B------:R-:W-:Y:S02]  /*1780*/  IMAD R6, R6, UR9, RZ ;  /* 0x0000000906067c24 */ /* 0x000fe4000f8e02ff */
[----:B------:R-:W-:Y:S05]  /*1790*/  BRA.U !UP0, `(.L_x_22) ;  /* 0x0000000908107547 */ /* 0x000fea000b800000 */
[----:B------:R-:W0:Y:S01]  /*17a0*/  S2UR UR5, SR_CgaCtaId ;  /* 0x00000000000579c3 */ /* 0x000e220000008800 */
[----:B------:R-:W1:Y:S01]  /*17b0*/  LDCU UR10, c[0x3][0x4] ;  /* 0x00c00080ff0a77ac */ /* 0x000e620008000800 */
[----:B------:R-:W-:Y:S01]  /*17c0*/  IMAD.MOV.U32 R7, RZ, RZ, R4 ;  /* 0x000000ffff077224 */ /* 0x000fe200078e0004 */
[----:B------:R-:W-:Y:S01]  /*17d0*/  UMOV UR4, 0x400 ;  /* 0x0000040000047882 */ /* 0x000fe20000000000 */
[----:B------:R-:W-:-:S06]  /*17e0*/  ULOP3.LUT UR8, UR9, 0x7ffffff0, URZ, 0xc0, !UPT ;  /* 0x7ffffff009087892 */ /* 0x000fcc000f8ec0ff */
[----:B------:R-:W-:Y:S01]  /*17f0*/  IMAD.U32 R5, RZ, RZ, UR8 ;  /* 0x00000008ff057e24 */ /* 0x000fe2000f8e00ff */
[----:B-1----:R-:W-:Y:S01]  /*1800*/  IADD3 R10, PT, PT, R6, UR10, RZ ;  /* 0x0000000a060a7c10 */ /* 0x002fe2000fffe0ff */
[----:B0-----:R-:W-:Y:S02]  /*1810*/  ULEA UR4, UR5, UR4, 0x18 ;  /* 0x0000000405047291 */ /* 0x001fe4000f8ec0ff */
[----:B------:R-:W-:-:S04]  /*1820*/  UIADD3 UR5, UPT, UPT, -UR8, URZ, URZ ;  /* 0x000000ff08057290 */ /* 0x000fc8000fffe1ff */
[----:B------:R-:W-:Y:S02]  /*1830*/  LEA R10, R10, UR4, 0x2 ;  /* 0x000000040a0a7c11 */ /* 0x000fe4000f8e10ff */
[----:B------:R-:W-:-:S03]  /*1840*/  MOV R11, UR5 ;  /* 0x00000005000b7c02 */ /* 0x000fc60008000f00 */
[----:B------:R-:W-:-:S07]  /*1850*/  VIADD R10, R10, 0x20 ;  /* 0x000000200a0a7836 */ /* 0x000fce0000000000 */
.L_x_55:
[----:B------:R-:W0:Y:S02]  /*1860*/  LDC.64 R8, c[0x0][0x388] ;  /* 0x0000e200ff087b82 */ /* 0x000e240000000a00 */
[----:B0-----:R-:W-:-:S05]  /*1870*/  IMAD.WIDE R8, R7, 0x4, R8 ;  /* 0x0000000407087825 */ /* 0x001fca00078e0208 */
[----:B------:R0:W5:Y:S01]  /*1880*/  LDG.E R15, desc[UR6][R8.64] ;  /* 0x00000006080f7981 */ /* 0x000162000c1e1900 */
[----:B------:R-:W-:Y:S05]  /*1890*/  YIELD ;  /* 0x0000000000007946 */ /* 0x000fea0003800000 */
[----:B------:R-:W-:Y:S01]  /*18a0*/  BSSY.RECONVERGENT B0, `(.L_x_23) ;  /* 0x0000005000007945 */ /* 0x000fe20003800200 */
.L_x_24:
[----:B------:R-:W1:Y:S02]  /*18b0*/  LDS R12, [R10+-0x20] ;  /* 0xffffe0000a0c7984 */ /* 0x000e640000000800 */
[----:B-1---5:R-:W-:-:S05]  /*18c0*/  FADD R13, R15, R12 ;  /* 0x0000000c0f0d7221 */ /* 0x022fca0000000000 */
[----:B------:R-:W1:Y:S02]  /*18d0*/  ATOMS.CAST.SPIN P0, [R10+-0x20], R12, R13 ;  /* 0xffffe00c0a00758d */ /* 0x000e64000180000d */
[----:B-1----:R-:W-:Y:S05]  /*18e0*/  @!P0 BRA `(.L_x_24) ;  /* 0xfffffffc00f08947 */ /* 0x002fea000383ffff */
[----:B------:R-:W-:Y:S05]  /*18f0*/  BSYNC.RECONVERGENT B0 ;  /* 0x0000000000007941 */ /* 0x000fea0003800200 */
.L_x_23:
[----:B------:R1:W5:Y:S01]  /*1900*/  LDG.E R15, desc[UR6][R8.64+0x4] ;  /* 0x00000406080f7981 */ /* 0x000362000c1e1900 */
[----:B------:R-:W-:Y:S01]  /*1910*/  BSSY.RECONVERGENT B0, `(.L_x_25) ;  /* 0x0000005000007945 */ /* 0x000fe20003800200 */
.L_x_26:
[----:B------:R-:W2:Y:S02]  /*1920*/  LDS R12, [R10+-0x1c] ;  /* 0xffffe4000a0c7984 */ /* 0x000ea40000000800 */
[----:B--2--5:R-:W-:-:S05]  /*1930*/  FADD R13, R15, R12 ;  /* 0x0000000c0f0d7221 */ /* 0x024fca0000000000 */
[----:B------:R-:W2:Y:S02]  /*1940*/  ATOMS.CAST.SPIN P0, [R10+-0x1c], R12, R13 ;  /* 0xffffe40c0a00758d */ /* 0x000ea4000180000d */
[----:B--2---:R-:W-:Y:S05]  /*1950*/  @!P0 BRA `(.L_x_26) ;  /* 0xfffffffc00f08947 */ /* 0x004fea000383ffff */
[----:B------:R-:W-:Y:S05]  /*1960*/  BSYNC.RECONVERGENT B0 ;  /* 0x0000000000007941 */ /* 0x000fea0003800200 */
.L_x_25:
[----:B------:R2:W5:Y:S01]  /*1970*/  LDG.E R15, desc[UR6][R8.64+0x8] ;  /* 0x00000806080f7981 */ /* 0x000562000c1e1900 */
[----:B------:R-:W-:Y:S01]  /*1980*/  BSSY.RECONVERGENT B0, `(.L_x_27) ;  /* 0x0000005000007945 */ /* 0x000fe20003800200 */
.L_x_28:
[----:B------:R-:W3:Y:S02]  /*1990*/  LDS R12, [R10+-0x18] ;  /* 0xffffe8000a0c7984 */ /* 0x000ee40000000800 */
[----:B---3-5:R-:W-:-:S05]  /*19a0*/  FADD R13, R15, R12 ;  /* 0x0000000c0f0d7221 */ /* 0x028fca0000000000 */
[----:B------:R-:W3:Y:S02]  /*19b0*/  ATOMS.CAST.SPIN P0, [R10+-0x18], R12, R13 ;  /* 0xffffe80c0a00758d */ /* 0x000ee4000180000d */
[----:B---3--:R-:W-:Y:S05]  /*19c0*/  @!P0 BRA `(.L_x_28) ;  /* 0xfffffffc00f08947 */ /* 0x008fea000383ffff */
[----:B------:R-:W-:Y:S05]  /*19d0*/  BSYNC.RECONVERGENT B0 ;  /* 0x0000000000007941 */ /* 0x000fea0003800200 */
.L_x_27:
[----:B------:R3:W5:Y:S01]  /*19e0*/  LDG.E R15, desc[UR6][R8.64+0xc] ;  /* 0x00000c06080f7981 */ /* 0x000762000c1e1900 */
[----:B------:R-:W-:Y:S01]  /*19f0*/  BSSY.RECONVERGENT B0, `(.L_x_29) ;  /* 0x0000005000007945 */ /* 0x000fe20003800200 */
.L_x_30:
[----:B------:R-:W4:Y:S02]  /*1a00*/  LDS R12, [R10+-0x14] ;  /* 0xffffec000a0c7984 */ /* 0x000f240000000800 */
[----:B----45:R-:W-:-:S05]  /*1a10*/  FADD R13, R15, R12 ;  /* 0x0000000c0f0d7221 */ /* 0x030fca0000000000 */
[----:B------:R-:W4:Y:S02]  /*1a20*/  ATOMS.CAST.SPIN P0, [R10+-0x14], R12, R13 ;  /* 0xffffec0c0a00758d */ /* 0x000f24000180000d */
[----:B----4-:R-:W-:Y:S05]  /*1a30*/  @!P0 BRA `(.L_x_30) ;  /* 0xfffffffc00f08947 */ /* 0x010fea000383ffff */
[----:B------:R-:W-:Y:S05]  /*1a40*/  BSYNC.RECONVERGENT B0 ;  /* 0x0000000000007941 */ /* 0x000fea0003800200 */
.L_x_29:
[----:B------:R4:W5:Y:S01]  /*1a50*/  LDG.E R15, desc[UR6][R8.64+0x10] ;  /* 0x00001006080f7981 */ /* 0x000962000c1e1900 */
[----:B------:R-:W-:Y:S01]  /*1a60*/  BSSY.RECONVERGENT B0, `(.L_x_31) ;  /* 0x0000005000007945 */ /* 0x000fe20003800200 */
.L_x_32:
[----:B------:R-:W0:Y:S02]  /*1a70*/  LDS R12, [R10+-0x10] ;  /* 0xfffff0000a0c7984 */ /* 0x000e240000000800 */
[----:B0----5:R-:W-:-:S05]  /*1a80*/  FADD R13, R15, R12 ;  /* 0x0000000c0f0d7221 */ /* 0x021fca0000000000 */
[----:B------:R-:W0:Y:S02]  /*1a90*/  ATOMS.CAST.SPIN P0, [R10+-0x10], R12, R13 ;  /* 0xfffff00c0a00758d */ /* 0x000e24000180000d */
[----:B0-----:R-:W-:Y:S05]  /*1aa0*/  @!P0 BRA `(.L_x_32) ;  /* 0xfffffffc00f08947 */ /* 0x001fea000383ffff */
[----:B------:R-:W-:Y:S05]  /*1ab0*/  BSYNC.RECONVERGENT B0 ;  /* 0x0000000000007941 */ /* 0x000fea0003800200 */
.L_x_31:
[----:B------:R0:W5:Y:S01]  /*1ac0*/  LDG.E R15, desc[UR6][R8.64+0x14] ;  /* 0x00001406080f7981 */ /* 0x000162000c1e1900 */
[----:B------:R-:W-:Y:S01]  /*1ad0*/  BSSY.RECONVERGENT B0, `(.L_x_33) ;  /* 0x0000005000007945 */ /* 0x000fe20003800200 */
.L_x_34:
[----:B------:R-:W1:Y:S02]  /*1ae0*/  LDS R12, [R10+-0xc] ;  /* 0xfffff4000a0c7984 */ /* 0x000e640000000800 */
[----:B-1---5:R-:W-:-:S05]  /*1af0*/  FADD R13, R15, R12 ;  /* 0x0000000c0f0d7221 */ /* 0x022fca0000000000 */
[----:B------:R-:W1:Y:S02]  /*1b00*/  ATOMS.CAST.SPIN P0, [R10+-0xc], R12, R13 ;  /* 0xfffff40c0a00758d */ /* 0x000e64000180000d */
[----:B-1----:R-:W-:Y:S05]  /*1b10*/  @!P0 BRA `(.L_x_34) ;  /* 0xfffffffc00f08947 */ /* 0x002fea000383ffff */
[----:B------:R-:W-:Y:S05]  /*1b20*/  BSYNC.RECONVERGENT B0 ;  /* 0x0000000000007941 */ /* 0x000fea0003800200 */
.L_x_33:
[----:B------:R1:W5:Y:S01]  /*1b30*/  LDG.E R15, desc[UR6][R8.64+0x18] ;  /* 0x00001806080f7981 */ /* 0x000362000c1e1900 */
[----:B------:R-:W-:Y:S01]  /*1b40*/  BSSY.RECONVERGENT B0, `(.L_x_35) ;  /* 0x0000005000007945 */ /* 0x000fe20003800200 */
.L_x_36:
[----:B------:R-:W0:Y:S02]  /*1b50*/  LDS R12, [R10+-0x8] ;  /* 0xfffff8000a0c7984 */ /* 0x000e240000000800 */
[----:B0----5:R-:W-:-:S05]  /*1b60*/  FADD R13, R15, R12 ;  /* 0x0000000c0f0d7221 */ /* 0x021fca0000000000 */
[----:B------:R-:W0:Y:S02]  /*1b70*/  ATOMS.CAST.SPIN P0, [R10+-0x8], R12, R13 ;  /* 0xfffff80c0a00758d */ /* 0x000e24000180000d */
[----:B0-----:R-:W-:Y:S05]  /*1b80*/  @!P0 BRA `(.L_x_36) ;  /* 0xfffffffc00f08947 */ /* 0x001fea000383ffff */
[----:B------:R-:W-:Y:S05]  /*1b90*/  BSYNC.RECONVERGENT B0 ;  /* 0x0000000000007941 */ /* 0x000fea0003800200 */
.L_x_35:
[----:B------:R0:W5:Y:S01]  /*1ba0*/  LDG.E R15, desc[UR6][R8.64+0x1c] ;  /* 0x00001c06080f7981 */ /* 0x000162000c1e1900 */
[----:B------:R-:W-:Y:S01]  /*1bb0*/  BSSY.RECONVERGENT B0, `(.L_x_37) ;  /* 0x0000005000007945 */ /* 0x000fe20003800200 */
.L_x_38:
[----:B------:R-:W1:Y:S02]  /*1bc0*/  LDS R12, [R10+-0x4] ;  /* 0xfffffc000a0c7984 */ /* 0x000e640000000800 */
[----:B-1---5:R-:W-:-:S05]  /*1bd0*/  FADD R13, R15, R12 ;  /* 0x0000000c0f0d7221 */ /* 0x022fca0000000000 */
[----:B------:R-:W1:Y:S02]  /*1be0*/  ATOMS.CAST.SPIN P0, [R10+-0x4], R12, R13 ;  /* 0xfffffc0c0a00758d */ /* 0x000e64000180000d */
[----:B-1----:R-:W-:Y:S05]  /*1bf0*/  @!P0 BRA `(.L_x_38) ;  /* 0xfffffffc00f08947 */ /* 0x002fea000383ffff */
[----:B------:R-:W-:Y:S05]  /*1c00*/  BSYNC.RECONVERGENT B0 ;  /* 0x0000000000007941 */ /* 0x000fea0003800200 */
.L_x_37:
[----:B------:R1:W5:Y:S01]  /*1c10*/  LDG.E R15, desc[UR6][R8.64+0x20] ;  /* 0x00002006080f7981 */ /* 0x000362000c1e1900 */
[----:B------:R-:W-:Y:S01]  /*1c20*/  BSSY.RECONVERGENT B0, `(.L_x_39) ;  /* 0x0000005000007945 */ /* 0x000fe20003800200 */
.L_x_40:
[----:B------:R-:W0:Y:S02]  /*1c30*/  LDS R12, [R10] ;  /* 0x000000000a0c7984 */ /* 0x000e240000000800 */
[----:B0----5:R-:W-:-:S05]  /*1c40*/  FADD R13, R15, R12 ;  /* 0x0000000c0f0d7221 */ /* 0x021fca0000000000 */
[----:B------:R-:W0:Y:S02]  /*1c50*/  ATOMS.CAST.SPIN P0, [R10], R12, R13 ;  /* 0x0000000c0a00758d */ /* 0x000e24000180000d */
[----:B0-----:R-:W-:Y:S05]  /*1c60*/  @!P0 BRA `(.L_x_40) ;  /* 0xfffffffc00f08947 */ /* 0x001fea000383ffff */
[----:B------:R-:W-:Y:S05]  /*1c70*/  BSYNC.RECONVERGENT B0 ;  /* 0x0000000000007941 */ /* 0x000fea0003800200 */
.L_x_39:
[----:B------:R0:W5:Y:S01]  /*1c80*/  LDG.E R15, desc[UR6][R8.64+0x24] ;  /* 0x00002406080f7981 */ /* 0x000162000c1e1900 */
[----:B------:R-:W-:Y:S01]  /*1c90*/  BSSY.RECONVERGENT B0, `(.L_x_41) ;  /* 0x0000005000007945 */ /* 0x000fe20003800200 */
.L_x_42:
[----:B------:R-:W1:Y:S02]  /*1ca0*/  LDS R12, [R10+0x4] ;  /* 0x000004000a0c7984 */ /* 0x000e640000000800 */
[----:B-1---5:R-:W-:-:S05]  /*1cb0*/  FADD R13, R15, R12 ;  /* 0x0000000c0f0d7221 */ /* 0x022fca0000000000 */
[----:B------:R-:W1:Y:S02]  /*1cc0*/  ATOMS.CAST.SPIN P0, [R10+0x4], R12, R13 ;  /* 0x0000040c0a00758d */ /* 0x000e64000180000d */
[----:B-1----:R-:W-:Y:S05]  /*1cd0*/  @!P0 BRA `(.L_x_42) ;  /* 0xfffffffc00f08947 */ /* 0x002fea000383ffff */
[----:B------:R-:W-:Y:S05]  /*1ce0*/  BSYNC.RECONVERGENT B0 ;  /* 0x0000000000007941 */ /* 0x000fea0003800200 */
.L_x_41:
[----:B------:R1:W5:Y:S01]  /*1cf0*/  LDG.E R15, desc[UR6][R8.64+0x28] ;  /* 0x00002806080f7981 */ /* 0x000362000c1e1900 */
[----:B------:R-:W-:Y:S01]  /*1d00*/  BSSY.RECONVERGENT B0, `(.L_x_43) ;  /* 0x0000005000007945 */ /* 0x000fe20003800200 */
.L_x_44:
[----:B------:R-:W0:Y:S02]  /*1d10*/  LDS R12, [R10+0x8] ;  /* 0x000008000a0c7984 */ /* 0x000e240000000800 */
[----:B0----5:R-:W-:-:S05]  /*1d20*/  FADD R13, R15, R12 ;  /* 0x0000000c0f0d7221 */ /* 0x021fca0000000000 */
[----:B------:R-:W0:Y:S02]  /*1d30*/  ATOMS.CAST.SPIN P0, [R10+0x8], R12, R13 ;  /* 0x0000080c0a00758d */ /* 0x000e24000180000d */
[----:B0-----:R-:W-:Y:S05]  /*1d40*/  @!P0 BRA `(.L_x_44) ;  /* 0xfffffffc00f08947 */ /* 0x001fea000383ffff */
[----:B------:R-:W-:Y:S05]  /*1d50*/  BSYNC.RECONVERGENT B0 ;  /* 0x0000000000007941 */ /* 0x000fea0003800200 */
.L_x_43:
[----:B------:R0:W5:Y:S01]  /*1d60*/  LDG.E R15, desc[UR6][R8.64+0x2c] ;  /* 0x00002c06080f7981 */ /* 0x000162000c1e1900 */
[----:B------:R-:W-:Y:S01]  /*1d70*/  BSSY.RECONVERGENT B0, `(.L_x_45) ;  /* 0x0000005000007945 */ /* 0x000fe20003800200 */
.L_x_46:
[----:B------:R-:W1:Y:S02]  /*1d80*/  LDS R12, [R10+0xc] ;  /* 0x00000c000a0c7984 */ /* 0x000e640000000800 */
[----:B-1---5:R-:W-:-:S05]  /*1d90*/  FADD R13, R15, R12 ;  /* 0x0000000c0f0d7221 */ /* 0x022fca0000000000 */
[----:B------:R-:W1:Y:S02]  /*1da0*/  ATOMS.CAST.SPIN P0, [R10+0xc], R12, R13 ;  /* 0x00000c0c0a00758d */ /* 0x000e64000180000d */
[----:B-1----:R-:W-:Y:S05]  /*1db0*/  @!P0 BRA `(.L_x_46) ;  /* 0xfffffffc00f08947 */ /* 0x002fea000383ffff */
[----:B------:R-:W-:Y:S05]  /*1dc0*/  BSYNC.RECONVERGENT B0 ;  /* 0x0000000000007941 */ /* 0x000fea0003800200 */
.L_x_45:
[----:B------:R1:W5:Y:S01]  /*1dd0*/  LDG.E R15, desc[UR6][R8.64+0x30] ;  /* 0x00003006080f7981 */ /* 0x000362000c1e1900 */
[----:B------:R-:W-:Y:S01]  /*1de0*/  BSSY.RECONVERGENT B0, `(.L_x_47) ;  /* 0x0000005000007945 */ /* 0x000fe20003800200 */
.L_x_48:
[----:B------:R-:W0:Y:S02]  /*1df0*/  LDS R12, [R10+0x10] ;  /* 0x000010000a0c7984 */ /* 0x000e240000000800 */
[----:B0----5:R-:W-:-:S05]  /*1e00*/  FADD R13, R15, R12 ;  /* 0x0000000c0f0d7221 */ /* 0x021fca0000000000 */
[----:B------:R-:W0:Y:S02]  /*1e10*/  ATOMS.CAST.SPIN P0, [R10+0x10], R12, R13 ;  /* 0x0000100c0a00758d */ /* 0x000e24000180000d */
[----:B0-----:R-:W-:Y:S05]  /*1e20*/  @!P0 BRA `(.L_x_48) ;  /* 0xfffffffc00f08947 */ /* 0x001fea000383ffff */
[----:B------:R-:W-:Y:S05]  /*1e30*/  BSYNC.RECONVERGENT B0 ;  /* 0x0000000000007941 */ /* 0x000fea0003800200 */
.L_x_47:
[----:B------:R0:W5:Y:S01]  /*1e40*/  LDG.E R15, desc[UR6][R8.64+0x34] ;  /* 0x00003406080f7981 */ /* 0x000162000c1e1900 */
[----:B------:R-:W-:Y:S01]  /*1e50*/  BSSY.RECONVERGENT B0, `(.L_x_49) ;  /* 0x0000005000007945 */ /* 0x000fe20003800200 */
.L_x_50:
[----:B------:R-:W1:Y:S02]  /*1e60*/  LDS R12, [R10+0x14] ;  /* 0x000014000a0c7984 */ /* 0x000e640000000800 */
[----:B-1---5:R-:W-:-:S05]  /*1e70*/  FADD R13, R15, R12 ;  /* 0x0000000c0f0d7221 */ /* 0x022fca0000000000 */
[----:B------:R-:W1:Y:S02]  /*1e80*/  ATOMS.CAST.SPIN P0, [R10+0x14], R12, R13 ;  /* 0x0000140c0a00758d */ /* 0x000e64000180000d */
[----:B-1----:R-:W-:Y:S05]  /*1e90*/  @!P0 BRA `(.L_x_50) ;  /* 0xfffffffc00f08947 */ /* 0x002fea000383ffff */
[----:B------:R-:W-:Y:S05]  /*1ea0*/  BSYNC.RECONVERGENT B0 ;  /* 0x0000000000007941 */ /* 0x000fea0003800200 */
.L_x_49:
[----:B------:R1:W5:Y:S01]  /*1eb0*/  LDG.E R15, desc[UR6][R8.64+0x38] ;  /* 0x00003806080f7981 */ /* 0x000362000c1e1900 */
[----:B------:R-:W-:Y:S01]  /*1ec0*/  BSSY.RECONVERGENT B0, `(.L_x_51) ;  /* 0x0000005000007945 */ /* 0x000fe20003800200 */
.L_x_52:
[----:B------:R-:W0:Y:S02]  /*1ed0*/  LDS R12, [R10+0x18] ;  /* 0x000018000a0c7984 */ /* 0x000e240000000800 */
[----:B0----5:R-:W-:-:S05]  /*1ee0*/  FADD R13, R15, R12 ;  /* 0x0000000c0f0d7221 */ /* 0x021fca0000000000 */
[----:B------:R-:W0:Y:S02]  /*1ef0*/  ATOMS.CAST.SPIN P0, [R10+0x18], R12, R13 ;  /* 0x0000180c0a00758d */ /* 0x000e24000180000d */
[----:B0-----:R-:W-:Y:S05]  /*1f00*/  @!P0 BRA `(.L_x_52) ;  /* 0xfffffffc00f08947 */ /* 0x001fea000383ffff */
[----:B------:R-:W-:Y:S05]  /*1f10*/  BSYNC.RECONVERGENT B0 ;  /* 0x0000000000007941 */ /* 0x000fea0003800200 */
.L_x_51:
[----:B------:R0:W5:Y:S01]  /*1f20*/  LDG.E R13, desc[UR6][R8.64+0x3c] ;  /* 0x00003c06080d7981 */ /* 0x000162000c1e1900 */
[----:B------:R-:W-:Y:S01]  /*1f30*/  BSSY.RECONVERGENT B0, `(.L_x_53) ;  /* 0x0000005000007945 */ /* 0x000fe20003800200 */
.L_x_54:
[----:B01234-:R-:W0:Y:S02]  /*1f40*/  LDS R8, [R10+0x1c] ;  /* 0x00001c000a087984 */ /* 0x01fe240000000800 */
[----:B0----5:R-:W-:-:S05]  /*1f50*/  FADD R9, R13, R8 ;  /* 0x000000080d097221 */ /* 0x021fca0000000000 */
[----:B------:R-:W0:Y:S02]  /*1f60*/  ATOMS.CAST.SPIN P0, [R10+0x1c], R8, R9 ;  /* 0x00001c080a00758d */ /* 0x000e240001800009 */
[----:B0-----:R-:W-:Y:S05]  /*1f70*/  @!P0 BRA `(.L_x_54) ;  /* 0xfffffffc00f08947 */ /* 0x001fea000383ffff */
[----:B------:R-:W-:Y:S05]  /*1f80*/  BSYNC.RECONVERGENT B0 ;  /* 0x0000000000007941 */ /* 0x000fea0003800200 */
.L_x_53:
[----:B------:R-:W-:Y:S01]  /*1f90*/  VIADD R11, R11, 0x10 ;  /* 0x000000100b0b7836 */ /* 0x000fe20000000000 */
[----:B------:R-:W-:Y:S01]  /*1fa0*/  IADD3 R7, PT, PT, R7, 0x10, RZ ;  /* 0x0000001007077810 */ /* 0x000fe20007ffe0ff */
[----:B------:R-:W-:-:S03]  /*1fb0*/  VIADD R10, R10, 0x40 ;  /* 0x000000400a0a7836 */ /* 0x000fc60000000000 */
[----:B------:R-:W-:-:S13]  /*1fc0*/  ISETP.NE.AND P0, PT, R11, RZ, PT ;  /* 0x000000ff0b00720c */ /* 0x000fda0003f05270 */
[----:B------:R-:W-:Y:S05]  /*1fd0*/  @P0 BRA `(.L_x_55) ;  /* 0xfffffff800200947 */ /* 0x000fea000383ffff */
.L_x_22:
[----:B------:R-:W0:Y:S02]  /*1fe0*/  LDC R7, c[0x3][0x1c] ;  /* 0x00c00700ff077b82 */ /* 0x000e240000000800 */
[----:B0-----:R-:W-:-:S13]  /*1ff0*/  LOP3.LUT P0, R8, R7, 0xf, RZ, 0xc0, !PT ;  /* 0x0000000f07087812 */ /* 0x001fda000780c0ff */
[----:B------:R-:W-:Y:S05]  /*2000*/  @!P0 BRA `(.L_x_21) ;  /* 0x0000000800048947 */ /* 0x000fea0003800000 */
[----:B------:R-:W-:Y:S02]  /*2010*/  ISETP.GE.U32.AND P0, PT, R8, 0x8, PT ;  /* 0x000000080800780c */ /* 0x000fe40003f06070 */
[----:B------:R-:W-:-:S11]  /*2020*/  LOP3.LUT R14, R7, 0x7, RZ, 0xc0, !PT ;  /* 0x00000007070e7812 */ /* 0x000fd600078ec0ff */
[----:B------:R-:W-:Y:S05]  /*2030*/  @!P0 BRA `(.L_x_56) ;  /* 0x0000000000f88947 */ /* 0x000fea0003800000 */
[----:B------:R-:W0:Y:S01]  /*2040*/  LDC.64 R8, c[0x0][0x388] ;  /* 0x0000e200ff087b82 */ /* 0x000e220000000a00 */
[----:B------:R-:W-:-:S04]  /*2050*/  IMAD.IADD R11, R4, 0x1, R5 ;  /* 0x00000001040b7824 */ /* 0x000fc800078e0205 */
[----:B0-----:R-:W-:-:S05]  /*2060*/  IMAD.WIDE R8, R11, 0x4, R8 ;  /* 0x000000040b087825 */ /* 0x001fca00078e0208 */
[----:B------:R0:W5:Y:S01]  /*2070*/  LDG.E R15, desc[UR6][R8.64] ;  /* 0x00000006080f7981 */ /* 0x000162000c1e1900 */
[----:B------:R-:W-:Y:S01]  /*2080*/  IADD3 R11, PT, PT, R6, R5, RZ ;  /* 0x00000005060b7210 */ /* 0x000fe20007ffe0ff */
[----:B------:R-:W-:Y:S04]  /*2090*/  BSSY.RECONVERGENT B0, `(.L_x_57) ;  /* 0x0000006000007945 */ /* 0x000fe80003800200 */
[----:B------:R-:W-:-:S07]  /*20a0*/  IMAD R10, R11, 0x4, R0 ;  /* 0x000000040b0a7824 */ /* 0x000fce00078e0200 */
.L_x_58:
[----:B------:R-:W1:Y:S02]  /*20b0*/  LDS R12, [R10] ;  /* 0x000000000a0c7984 */ /* 0x000e640000000800 */
[----:B-1---5:R-:W-:-:S05]  /*20c0*/  FADD R13, R15, R12 ;  /* 0x0000000c0f0d7221 */ /* 0x022fca0000000000 */
[----:B------:R-:W1:Y:S02]  /*20d0*/  ATOMS.CAST.SPIN P0, [R10], R12, R13 ;  /* 0x0000000c0a00758d */ /* 0x000e64000180000d */
[----:B-1----:R-:W-:Y:S05]  /*20e0*/  @!P0 BRA `(.L_x_58) ;  /* 0xfffffffc00f08947 */ /* 0x002fea000383ffff */
[----:B------:R-:W-:Y:S05]  /*20f0*/  BSYNC.RECONVERGENT B0 ;  /* 0x0000000000007941 */ /* 0x000fea0003800200 */
.L_x_57:
[----:B------:R1:W5:Y:S01]  /*2100*/  LDG.E R11, desc[UR6][R8.64+0x4] ;  /* 0x00000406080b7981 */ /* 0x000362000c1e1900 */
[----:B------:R-:W-:Y:S01]  /*2110*/  BSSY.RECONVERGENT B0, `(.L_x_59) ;  /* 0x0000005000007945 */ /* 0x000fe20003800200 */
.L_x_60:
[----:B------:R-:W2:Y:S02]  /*2120*/  LDS R12, [R10+0x4] ;  /* 0x000004000a0c7984 */ /* 0x000ea40000000800 */
[----:B--2--5:R-:W-:-:S05]  /*2130*/  FADD R13, R11, R12 ;  /* 0x0000000c0b0d7221 */ /* 0x024fca0000000000 */
[----:B------:R-:W2:Y:S02]  /*2140*/  ATOMS.CAST.SPIN P0, [R10+0x4], R12, R13 ;  /* 0x0000040c0a00758d */ /* 0x000ea4000180000d */
[----:B--2---:R-:W-:Y:S05]  /*2150*/  @!P0 BRA `(.L_x_60) ;  /* 0xfffffffc00f08947 */ /* 0x004fea000383ffff */
[----:B------:R-:W-:Y:S05]  /*2160*/  BSYNC.RECONVERGENT B0 ;  /* 0x0000000000007941 */ /* 0x000fea0003800200 */
.L_x_59:
[----:B------:R2:W5:Y:S01]  /*2170*/  LDG.E R11, desc[UR6][R8.64+0x8] ;  /* 0x00000806080b7981 */ /* 0x000562000c1e1900 */
[----:B------:R-:W-:Y:S01]  /*2180*/  BSSY.RECONVERGENT B0, `(.L_x_61) ;  /* 0x0000005000007945 */ /* 0x000fe20003800200 */
.L_x_62:
[----:B------:R-:W3:Y:S02]  /*2190*/  LDS R12, [R10+0x8] ;  /* 0x000008000a0c7984 */ /* 0x000ee40000000800 */
[----:B---3-5:R-:W-:-:S05]  /*21a0*/  FADD R13, R11, R12 ;  /* 0x0000000c0b0d7221 */ /* 0x028fca0000000000 */
[----:B------:R-:W3:Y:S02]  /*21b0*/  ATOMS.CAST.SPIN P0, [R10+0x8], R12, R13 ;  /* 0x0000080c0a00758d */ /* 0x000ee4000180000d */
[----:B---3--:R-:W-:Y:S05]  /*21c0*/  @!P0 BRA `(.L_x_62) ;  /* 0xfffffffc00f08947 */ /* 0x008fea000383ffff */
[----:B------:R-:W-:Y:S05]  /*21d0*/  BSYNC.RECONVERGENT B0 ;  /* 0x0000000000007941 */ /* 0x000fea0003800200 */
.L_x_61:
[----:B------:R3:W5:Y:S01]  /*21e0*/  LDG.E R11, desc[UR6][R8.64+0xc] ;  /* 0x00000c06080b7981 */ /* 0x000762000c1e1900 */
[----:B------:R-:W-:Y:S01]  /*21f0*/  BSSY.RECONVERGENT B0, `(.L_x_63) ;  /* 0x0000005000007945 */ /* 0x000fe20003800200 */
.L_x_64:
[----:B------:R-:W4:Y:S02]  /*2200*/  LDS R12, [R10+0xc] ;  /* 0x00000c000a0c7984 */ /* 0x000f240000000800 */
[----:B----45:R-:W-:-:S05]  /*2210*/  FADD R13, R11, R12 ;  /* 0x0000000c0b0d7221 */ /* 0x030fca0000000000 */
[----:B------:R-:W4:Y:S02]  /*2220*/  ATOMS.CAST.SPIN P0, [R10+0xc], R12, R13 ;  /* 0x00000c0c0a00758d */ /* 0x000f24000180000d */
[----:B----4-:R-:W-:Y:S05]  /*2230*/  @!P0 BRA `(.L_x_64) ;  /* 0xfffffffc00f08947 */ /* 0x010fea000383ffff */
[----:B------:R-:W-:Y:S05]  /*2240*/  BSYNC.RECONVERGENT B0 ;  /* 0x0000000000007941 */ /* 0x000fea0003800200 */
.L_x_63:
[----:B------:R4:W5:Y:S01]  /*2250*/  LDG.E R11, desc[UR6][R8.64+0x10] ;  /* 0x00001006080b7981 */ /* 0x000962000c1e1900 */
[----:B------:R-:W-:Y:S01]  /*2260*/  BSSY.RECONVERGENT B0, `(.L_x_65) ;  /* 0x0000005000007945 */ /* 0x000fe20003800200 */
.L_x_66:
[----:B------:R-:W0:Y:S02]  /*2270*/  LDS R12, [R10+0x10] ;  /* 0x000010000a0c7984 */ /* 0x000e240000000800 */
[----:B0----5:R-:W-:-:S05]  /*2280*/  FADD R13, R11, R12 ;  /* 0x0000000c0b0d7221 */ /* 0x021fca0000000000 */
[----:B------:R-:W0:Y:S02]  /*2290*/  ATOMS.CAST.SPIN P0, [R10+0x10], R12, R13 ;  /* 0x0000100c0a00758d */ /* 0x000e24000180000d */
[----:B0-----:R-:W-:Y:S05]  /*22a0*/  @!P0 BRA `(.L_x_66) ;  /* 0xfffffffc00f08947 */ /* 0x001fea000383ffff */
[----:B------:R-:W-:Y:S05]  /*22b0*/  BSYNC.RECONVERGENT B0 ;  /* 0x0000000000007941 */ /* 0x000fea0003800200 */
.L_x_65:
[----:B------:R0:W5:Y:S01]  /*22c0*/  LDG.E R11, desc[UR6][R8.64+0x14] ;  /* 0x00001406080b7981 */ /* 0x000162000c1e1900 */
[----:B------:R-:W-:Y:S01]  /*22d0*/  BSSY.RECONVERGENT B0, `(.L_x_67) ;  /* 0x0000005000007945 */ /* 0x000fe20003800200 */
.L_x_68:
[----:B------:R-:W1:Y:S02]  /*22e0*/  LDS R12, [R10+0x14] ;  /* 0x000014000a0c7984 */ /* 0x000e640000000800 */
[----:B-1---5:R-:W-:-:S05]  /*22f0*/  FADD R13, R11, R12 ;  /* 0x0000000c0b0d7221 */ /* 0x022fca0000000000 */
[----:B------:R-:W1:Y:S02]  /*2300*/  ATOMS.CAST.SPIN P0, [R10+0x14], R12, R13 ;  /* 0x0000140c0a00758d */ /* 0x000e64000180000d */
[----:B-1----:R-:W-:Y:S05]  /*2310*/  @!P0 BRA `(.L_x_68) ;  /* 0xfffffffc00f08947 */ /* 0x002fea000383ffff */
[----:B------:R-:W-:Y:S05]  /*2320*/  BSYNC.RECONVERGENT B0 ;  /* 0x0000000000007941 */ /* 0x000fea0003800200 */
.L_x_67:
[----:B------:R1:W5:Y:S01]  /*2330*/  LDG.E R11, desc[UR6][R8.64+0x18] ;  /* 0x00001806080b7981 */ /* 0x000362000c1e1900 */
[----:B------:R-:W-:Y:S01]  /*2340*/  BSSY.RECONVERGENT B0, `(.L_x_69) ;  /* 0x0000005000007945 */ /* 0x000fe20003800200 */
.L_x_70:
[----:B------:R-:W0:Y:S02]  /*2350*/  LDS R12, [R10+0x18] ;  /* 0x000018000a0c7984 */ /* 0x000e240000000800 */
[----:B0----5:R-:W-:-:S05]  /*2360*/  FADD R13, R11, R12 ;  /* 0x0000000c0b0d7221 */ /* 0x021fca0000000000 */
[----:B------:R-:W0:Y:S02]  /*2370*/  ATOMS.CAST.SPIN P0, [R10+0x18], R12, R13 ;  /* 0x0000180c0a00758d */ /* 0x000e24000180000d */
[----:B0-----:R-:W-:Y:S05]  /*2380*/  @!P0 BRA `(.L_x_70) ;  /* 0xfffffffc00f08947 */ /* 0x001fea000383ffff */
[----:B------:R-:W-:Y:S05]  /*2390*/  BSYNC.RECONVERGENT B0 ;  /* 0x0000000000007941 */ /* 0x000fea0003800200 */
.L_x_69:
[----:B------:R0:W5:Y:S01]  /*23a0*/  LDG.E R11, desc[UR6][R8.64+0x1c] ;  /* 0x00001c06080b7981 */ /* 0x000162000c1e1900 */
[----:B------:R-:W-:Y:S01]  /*23b0*/  BSSY.RECONVERGENT B0, `(.L_x_71) ;  /* 0x0000005000007945 */ /* 0x000fe20003800200 */
.L_x_72:
[----:B01234-:R-:W0:Y:S02]  /*23c0*/  LDS R8, [R10+0x1c] ;  /* 0x00001c000a087984 */ /* 0x01fe240000000800 */
[----:B0----5:R-:W-:-:S05]  /*23d0*/  FADD R9, R11, R8 ;  /* 0x000000080b097221 */ /* 0x021fca0000000000 */
[----:B------:R-:W0:Y:S02]  /*23e0*/  ATOMS.CAST.SPIN P0, [R10+0x1c], R8, R9 ;  /* 0x00001c080a00758d */ /* 0x000e240001800009 */
[----:B0-----:R-:W-:Y:S05]  /*23f0*/  @!P0 BRA `(.L_x_72) ;  /* 0xfffffffc00f08947 */ /* 0x001fea000383ffff */
[----:B------:R-:W-:Y:S05]  /*2400*/  BSYNC.RECONVERGENT B0 ;  /* 0x0000000000007941 */ /* 0x000fea0003800200 */
.L_x_71:
[----:B------:R-:W-:-:S07]  /*2410*/  VIADD R5, R5, 0x8 ;  /* 0x0000000805057836 */ /* 0x000fce0000000000 */
.L_x_56:
[----:B------:R-:W-:-:S13]  /*2420*/  ISETP.NE.AND P0, PT, R14, RZ, PT ;  /* 0x000000ff0e00720c */ /* 0x000fda0003f05270 */
[----:B------:R-:W-:Y:S05]  /*2430*/  @!P0 BRA `(.L_x_21) ;  /* 0x0000000000f88947 */ /* 0x000fea0003800000 */
[----:B------:R-:W-:Y:S02]  /*2440*/  ISETP.GE.U32.AND P0, PT, R14, 0x4, PT ;  /* 0x000000040e00780c */ /* 0x000fe40003f06070 */
[----:B------:R-:W-:-:S11]  /*2450*/  LOP3.LUT R7, R7, 0x3, RZ, 0xc0, !PT ;  /* 0x0000000307077812 */ /* 0x000fd600078ec0ff */
[----:B------:R-:W-:Y:S05]  /*2460*/  @!P0 BRA `(.L_x_73) ;  /* 0x0000000000888947 */ /* 0x000fea0003800000 */
[----:B------:R-:W0:Y:S01]  /*2470*/  LDC.64 R8, c[0x0][0x388] ;  /* 0x0000e200ff087b82 */ /* 0x000e220000000a00 */
[----:B------:R-:W-:-:S05]  /*2480*/  IADD3 R11, PT, PT, R4, R5, RZ ;  /* 0x00000005040b7210 */ /* 0x000fca0007ffe0ff */
[----:B0-----:R-:W-:-:S05]  /*2490*/  IMAD.WIDE R8, R11, 0x4, R8 ;  /* 0x000000040b087825 */ /* 0x001fca00078e0208 */
[----:B------:R0:W5:Y:S01]  /*24a0*/  LDG.E R13, desc[UR6][R8.64] ;  /* 0x00000006080d7981 */ /* 0x000162000c1e1900 */
[----:B------:R-:W-:Y:S01]  /*24b0*/  IMAD.IADD R11, R6, 0x1, R5 ;  /* 0x00000001060b7824 */ /* 0x000fe200078e0205 */
[----:B------:R-:W-:Y:S03]  /*24c0*/  BSSY.RECONVERGENT B0, `(.L_x_74) ;  /* 0x0000006000007945 */ /* 0x000fe60003800200 */
[----:B------:R-:W-:-:S07]  /*24d0*/  IMAD R0, R11, 0x4, R0 ;  /* 0x000000040b007824 */ /* 0x000fce00078e0200 */
.L_x_75:
[----:B------:R-:W1:Y:S02]  /*24e0*/  LDS R10, [R0] ;  /* 0x00000000000a7984 */ /* 0x000e640000000800 */
[----:B-1---5:R-:W-:-:S05]  /*24f0*/  FADD R11, R13, R10 ;  /* 0x0000000a0d0b7221 */ /* 0x022fca0000000000 */
[----:B------:R-:W1:Y:S02]  /*2500*/  ATOMS.CAST.SPIN P0, [R0], R10, R11 ;  /* 0x0000000a0000758d */ /* 0x000e64000180000b */
[----:B-1----:R-:W-:Y:S05]  /*2510*/  @!P0 BRA `(.L_x_75) ;  /* 0xfffffffc00f08947 */ /* 0x002fea000383ffff */
[----:B------:R-:W-:Y:S05]  /*2520*/  BSYNC.RECONVERGENT B0 ;  /* 0x0000000000007941 */ /* 0x000fea0003800200 */
.L_x_74:
[----:B------:R1:W5:Y:S01]  /*2530*/  LDG.E R13, desc[UR6][R8.64+0x4] ;  /* 0x00000406080d7981 */ /* 0x000362000c1e1900 */
[----:B------:R-:W-:Y:S01]  /*2540*/  BSSY.RECONVERGENT B0, `(.L_x_76) ;  /* 0x0000005000007945 */ /* 0x000fe20003800200 */
.L_x_77:
[----:B------:R-:W2:Y:S02]  /*2550*/  LDS R10, [R0+0x4] ;  /* 0x00000400000a7984 */ /* 0x000ea40000000800 */
[----:B--2--5:R-:W-:-:S05]  /*2560*/  FADD R11, R13, R10 ;  /* 0x0000000a0d0b7221 */ /* 0x024fca0000000000 */
[----:B------:R-:W2:Y:S02]  /*2570*/  ATOMS.CAST.SPIN P0, [R0+0x4], R10, R11 ;  /* 0x0000040a0000758d */ /* 0x000ea4000180000b */
[----:B--2---:R-:W-:Y:S05]  /*2580*/  @!P0 BRA `(.L_x_77) ;  /* 0xfffffffc00f08947 */ /* 0x004fea000383ffff */
[----:B------:R-:W-:Y:S05]  /*2590*/  BSYNC.RECONVERGENT B0 ;  /* 0x0000000000007941 */ /* 0x000fea0003800200 */
.L_x_76:
[----:B------:R2:W5:Y:S01]  /*25a0*/  LDG.E R13, desc[UR6][R8.64+0x8] ;  /* 0x00000806080d7981 */ /* 0x000562000c1e1900 */
[----:B------:R-:W-:Y:S01]  /*25b0*/  BSSY.RECONVERGENT B0, `(.L_x_78) ;  /* 0x0000005000007945 */ /* 0x000fe20003800200 */
.L_x_79:
[----:B------:R-:W3:Y:S02]  /*25c0*/  LDS R10, [R0+0x8] ;  /* 0x00000800000a7984 */ /* 0x000ee40000000800 */
[----:B---3-5:R-:W-:-:S05]  /*25d0*/  FADD R11, R13, R10 ;  /* 0x0000000a0d0b7221 */ /* 0x028fca0000000000 */
[----:B------:R-:W3:Y:S02]  /*25e0*/  ATOMS.CAST.SPIN P0, [R0+0x8], R10, R11 ;  /* 0x0000080a0000758d */ /* 0x000ee4000180000b */
[----:B---3--:R-:W-:Y:S05]  /*25f0*/  @!P0 BRA `(.L_x_79) ;  /* 0xfffffffc00f08947 */ /* 0x008fea000383ffff */
[----:B------:R-:W-:Y:S05]  /*2600*/  BSYNC.RECONVERGENT B0 ;  /* 0x0000000000007941 */ /* 0x000fea0003800200 */
.L_x_78:
[----:B------:R3:W5:Y:S01]  /*2610*/  LDG.E R11, desc[UR6][R8.64+0xc] ;  /* 0x00000c06080b7981 */ /* 0x000762000c1e1900 */
[----:B------:R-:W-:Y:S01]  /*2620*/  BSSY.RECONVERGENT B0, `(.L_x_80) ;  /* 0x0000005000007945 */ /* 0x000fe20003800200 */
.L_x_81:
[----:B0123--:R-:W0:Y:S02]  /*2630*/  LDS R8, [R0+0xc] ;  /* 0x00000c0000087984 */ /* 0x00fe240000000800 */
[----:B0----5:R-:W-:-:S05]  /*2640*/  FADD R9, R11, R8 ;  /* 0x000000080b097221 */ /* 0x021fca0000000000 */
[----:B------:R-:W0:Y:S02]  /*2650*/  ATOMS.CAST.SPIN P0, [R0+0xc], R8, R9 ;  /* 0x00000c080000758d */ /* 0x000e240001800009 */
[----:B0-----:R-:W-:Y:S05]  /*2660*/  @!P0 BRA `(.L_x_81) ;  /* 0xfffffffc00f08947 */ /* 0x001fea000383ffff */
[----:B------:R-:W-:Y:S05]  /*2670*/  BSYNC.RECONVERGENT B0 ;  /* 0x0000000000007941 */ /* 0x000fea0003800200 */
.L_x_80:
[----:B------:R-:W-:-:S07]  /*2680*/  IADD3 R5, PT, PT, R5, 0x4, RZ ;  /* 0x0000000405057810 */ /* 0x000fce0007ffe0ff */
.L_x_73:
[----:B------:R-:W-:-:S13]  /*2690*/  ISETP.NE.AND P0, PT, R7, RZ, PT ;  /* 0x000000ff0700720c */ /* 0x000fda0003f05270 */
[----:B------:R-:W-:Y:S05]  /*26a0*/  @!P0 BRA `(.L_x_21) ;  /* 0x00000000005c8947 */ /* 0x000fea0003800000 */
[----:B------:R-:W0:Y:S01]  /*26b0*/  S2UR UR5, SR_CgaCtaId ;  /* 0x00000000000579c3 */ /* 0x000e220000008800 */
[----:B------:R-:W1:Y:S01]  /*26c0*/  LDCU UR8, c[0x3][0x4] ;  /* 0x00c00080ff0877ac */ /* 0x000e620008000800 */
[----:B------:R-:W-:Y:S02]  /*26d0*/  IMAD.IADD R9, R4, 0x1, R5 ;  /* 0x0000000104097824 */ /* 0x000fe400078e0205 */
[----:B------:R-:W-:Y:S01]  /*26e0*/  IMAD.MOV R7, RZ, RZ, -R7 ;  /* 0x000000ffff077224 */ /* 0x000fe200078e0a07 */
[----:B------:R-:W-:Y:S01]  /*26f0*/  UMOV UR4, 0x400 ;  /* 0x0000040000047882 */ /* 0x000fe20000000000 */
[----:B-1----:R-:W-:Y:S01]  /*2700*/  IADD3 R6, PT, PT, R6, UR8, R5 ;  /* 0x0000000806067c10 */ /* 0x002fe2000fffe005 */
[----:B0-----:R-:W-:-:S06]  /*2710*/  ULEA UR4, UR5, UR4, 0x18 ;  /* 0x0000000405047291 */ /* 0x001fcc000f8ec0ff */
[----:B------:R-:W-:-:S07]  /*2720*/  LEA R6, R6, UR4, 0x2 ;  /* 0x0000000406067c11 */ /* 0x000fce000f8e10ff */
.L_x_84:
[----:B------:R-:W0:Y:S02]  /*2730*/  LDC.64 R4, c[0x0][0x388] ;  /* 0x0000e200ff047b82 */ /* 0x000e240000000a00 */
[----:B0-----:R-:W-:-:S05]  /*2740*/  IMAD.WIDE R4, R9, 0x4, R4 ;  /* 0x0000000409047825 */ /* 0x001fca00078e0204 */
[----:B------:R0:W5:Y:S01]  /*2750*/  LDG.E R11, desc[UR6][R4.64] ;  /* 0x00000006040b7981 */ /* 0x000162000c1e1900 */
[----:B------:R-:W-:Y:S05]  /*2760*/  YIELD ;  /* 0x0000000000007946 */ /* 0x000fea0003800000 */
[----:B------:R-:W-:Y:S01]  /*2770*/  BSSY.RECONVERGENT B0, `(.L_x_82) ;  /* 0x0000005000007945 */ /* 0x000fe20003800200 */
.L_x_83:
[----:B0-----:R-:W0:Y:S02]  /*2780*/  LDS R4, [R6] ;  /* 0x0000000006047984 */ /* 0x001e240000000800 */
[----:B0----5:R-:W-:-:S05]  /*2790*/  FADD R5, R11, R4 ;  /* 0x000000040b057221 */ /* 0x021fca0000000000 */
[----:B------:R-:W0:Y:S02]  /*27a0*/  ATOMS.CAST.SPIN P0, [R6], R4, R5 ;  /* 0x000000040600758d */ /* 0x000e240001800005 */
[----:B0-----:R-:W-:Y:S05]  /*27b0*/  @!P0 BRA `(.L_x_83) ;  /* 0xfffffffc00f08947 */ /* 0x001fea000383ffff */
[----:B------:R-:W-:Y:S05]  /*27c0*/  BSYNC.RECONVERGENT B0 ;  /* 0x0000000000007941 */ /* 0x000fea0003800200 */
.L_x_82:
[----:B------:R-:W-:Y:S01]  /*27d0*/  IADD3 R7, PT, PT, R7, 0x1, RZ ;  /* 0x0000000107077810 */ /* 0x000fe20007ffe0ff */
[----:B------:R-:W-:Y:S02]  /*27e0*/  VIADD R6, R6, 0x4 ;  /* 0x0000000406067836 */ /* 0x000fe40000000000 */
[----:B------:R-:W-:Y:S01]  /*27f0*/  VIADD R9, R9, 0x1 ;  /* 0x0000000109097836 */ /* 0x000fe20000000000 */
[----:B------:R-:W-:-:S13]  /*2800*/  ISETP.NE.AND P0, PT, R7, RZ, PT ;  /* 0x000000ff0700720c */ /* 0x000fda0003f05270 */
[----:B------:R-:W-:Y:S05]  /*2810*/  @P0 BRA `(.L_x_84) ;  /* 0xfffffffc00c40947 */ /* 0x000fea000383ffff */
.L_x_21:
[----:B------:R-:W-:Y:S05]  /*2820*/  WARPSYNC.ALL ;  /* 0x0000000000007948 */ /* 0x000fea0003800000 */
[----:B---3--:R-:W1:Y:S01]  /*2830*/  LDC R10, c[0x3][0x20] ;  /* 0x00c00800ff0a7b82 */ /* 0x008e620000000800 */
[----:B------:R-:W1:Y:S01]  /*2840*/  LDCU UR4, c[0x3][0x1c] ;  /* 0x00c00380ff0477ac */ /* 0x000e620008000800 */
[----:B------:R-:W-:Y:S01]  /*2850*/  BSSY.RECONVERGENT B0, `(.L_x_85) ;  /* 0x000002f000007945 */ /* 0x000fe20003800200 */
[----:B-1----:R-:W-:-:S05]  /*2860*/  IMAD R0, R10, UR4, RZ ;  /* 0x000000040a007c24 */ /* 0x002fca000f8e02ff */
[----:B------:R-:W-:Y:S01]  /*2870*/  BAR.SYNC.DEFER_BLOCKING 0x0 ;  /* 0x0000000000007b1d */ /* 0x000fe20000010000 */
[----:B------:R-:W-:-:S13]  /*2880*/  ISETP.GE.AND P0, PT, R3, R0, PT ;  /* 0x000000000300720c */ /* 0x000fda0003f06270 */
[----:B------:R-:W-:Y:S05]  /*2890*/  @P0 BRA `(.L_x_86) ;  /* 0x0000000000a80947 */ /* 0x000fea0003800000 */
[----:B0---4-:R-:W-:Y:S02]  /*28a0*/  IABS R7, R10 ;  /* 0x0000000a00077213 */ /* 0x011fe40000000000 */
[----:B------:R-:W-:Y:S02]  /*28b0*/  IABS R8, R3 ;  /* 0x0000000300087213 */ /* 0x000fe40000000000 */
[----:B------:R-:W0:Y:S08]  /*28c0*/  I2F.RP R0, R7 ;  /* 0x0000000700007306 */ /* 0x000e300000209400 */
[----:B0-----:R-:W0:Y:S02]  /*28d0*/  MUFU.RCP R0, R0 ;  /* 0x0000000000007308 */ /* 0x001e240000001000 */
[----:B0-----:R-:W-:-:S06]  /*28e0*/  IADD3 R4, PT, PT, R0, 0xffffffe, RZ ;  /* 0x0ffffffe00047810 */ /* 0x001fcc0007ffe0ff */
[----:B------:R0:W1:Y:S02]  /*28f0*/  F2I.FTZ.U32.TRUNC.NTZ R5, R4 ;  /* 0x0000000400057305 */ /* 0x000064000021f000 */
[----:B0-----:R-:W-:Y:S02]  /*2900*/  IMAD.MOV.U32 R4, RZ, RZ, RZ ;  /* 0x000000ffff047224 */ /* 0x001fe400078e00ff */
[----:B-1----:R-:W-:-:S04]  /*2910*/  IMAD.MOV R6, RZ, RZ, -R5 ;  /* 0x000000ffff067224 */ /* 0x002fc800078e0a05 */
[----:B------:R-:W-:-:S04]  /*2920*/  IMAD R9, R6, R7, RZ ;  /* 0x0000000706097224 */ /* 0x000fc800078e02ff */
[----:B------:R-:W-:-:S06]  /*2930*/  IMAD.HI.U32 R5, R5, R9, R4 ;  /* 0x0000000905057227 */ /* 0x000fcc00078e0004 */
[----:B------:R-:W-:Y:S02]  /*2940*/  IMAD.HI.U32 R6, R5, R8, RZ ;  /* 0x0000000805067227 */ /* 0x000fe400078e00ff */
[----:B------:R-:W0:Y:S03]  /*2950*/  LDC.64 R4, c[0x0][0x3b0] ;  /* 0x0000ec00ff047b82 */ /* 0x000e260000000a00 */
[----:B------:R-:W-:-:S05]  /*2960*/  IADD3 R0, PT, PT, -R6, RZ, RZ ;  /* 0x000000ff06007210 */ /* 0x000fca0007ffe1ff */
[----:B------:R-:W-:-:S05]  /*2970*/  IMAD R0, R7, R0, R8 ;  /* 0x0000000007007224 */ /* 0x000fca00078e0208 */
[----:B------:R-:W-:-:S13]  /*2980*/  ISETP.GT.U32.AND P1, PT, R7, R0, PT ;  /* 0x000000000700720c */ /* 0x000fda0003f24070 */
[----:B------:R-:W-:Y:S02]  /*2990*/  @!P1 IMAD.IADD R0, R0, 0x1, -R7 ;  /* 0x0000000100009824 */ /* 0x000fe400078e0a07 */
[----:B------:R-:W-:Y:S01]  /*29a0*/  @!P1 VIADD R6, R6, 0x1 ;  /* 0x0000000106069836 */ /* 0x000fe20000000000 */
[----:B------:R-:W-:Y:S02]  /*29b0*/  ISETP.NE.AND P1, PT, R10, RZ, PT ;  /* 0x000000ff0a00720c */ /* 0x000fe40003f25270 */
[----:B------:R-:W-:Y:S02]  /*29c0*/  ISETP.GE.U32.AND P0, PT, R0, R7, PT ;  /* 0x000000070000720c */ /* 0x000fe40003f06070 */
[----:B------:R-:W-:-:S04]  /*29d0*/  LOP3.LUT R0, R3, R10, RZ, 0x3c, !PT ;  /* 0x0000000a03007212 */ /* 0x000fc800078e3cff */
[----:B------:R-:W-:Y:S02]  /*29e0*/  ISETP.GE.AND P2, PT, R0, RZ, PT ;  /* 0x000000ff0000720c */ /* 0x000fe40003f46270 */
[----:B------:R-:W1:Y:S05]  /*29f0*/  LDS R0, [R2] ;  /* 0x0000000002007984 */ /* 0x000e6a0000000800 */
[----:B------:R-:W-:-:S06]  /*2a00*/  @P0 IADD3 R6, PT, PT, R6, 0x1, RZ ;  /* 0x0000000106060810 */ /* 0x000fcc0007ffe0ff */
[----:B------:R-:W-:Y:S01]  /*2a10*/  @!P2 IMAD.MOV R6, RZ, RZ, -R6 ;  /* 0x000000ffff06a224 */ /* 0x000fe200078e0a06 */
[----:B------:R-:W-:-:S05]  /*2a20*/  @!P1 LOP3.LUT R6, RZ, R10, RZ, 0x33, !PT ;  /* 0x0000000aff069212 */ /* 0x000fca00078e33ff */
[----:B0-----:R-:W-:-:S06]  /*2a30*/  IMAD.WIDE R4, R6, 0x4, R4 ;  /* 0x0000000406047825 */ /* 0x001fcc00078e0204 */
[----:B------:R-:W2:Y:S01]  /*2a40*/  LDG.E R4, desc[UR6][R4.64] ;  /* 0x0000000604047981 */ /* 0x000ea2000c1e1900 */
[----:B------:R-:W-:Y:S01]  /*2a50*/  BSSY.RECONVERGENT B1, `(.L_x_87) ;  /* 0x000000d000017945 */ /* 0x000fe20003800200 */
[----:B--2---:R-:W-:-:S04]  /*2a60*/  I2FP.F32.S32 R11, R4 ;  /* 0x00000004000b7245 */ /* 0x004fc80000201400 */
[----:B------:R-:W0:Y:S08]  /*2a70*/  MUFU.RCP R6, R11 ;  /* 0x0000000b00067308 */ /* 0x000e300000001000 */
[----:B-1----:R-:W1:Y:S01]  /*2a80*/  FCHK P0, R0, R11 ;  /* 0x0000000b00007302 */ /* 0x002e620000000000 */
[----:B0-----:R-:W-:-:S04]  /*2a90*/  FFMA R7, -R11, R6, 1 ;  /* 0x3f8000000b077423 */ /* 0x001fc80000000106 */
[----:B------:R-:W-:-:S04]  /*2aa0*/  FFMA R7, R6, R7, R6 ;  /* 0x0000000706077223 */ /* 0x000fc80000000006 */
[----:B------:R-:W-:-:S04]  /*2ab0*/  FFMA R6, R0, R7, RZ ;  /* 0x0000000700067223 */ /* 0x000fc800000000ff */
[----:B------:R-:W-:-:S04]  /*2ac0*/  FFMA R8, -R11, R6, R0 ;  /* 0x000000060b087223 */ /* 0x000fc80000000100 */
[----:B------:R-:W-:Y:S01]  /*2ad0*/  FFMA R7, R7, R8, R6 ;  /* 0x0000000807077223 */ /* 0x000fe20000000006 */
[----:B-1----:R-:W-:Y:S06]  /*2ae0*/  @!P0 BRA `(.L_x_88) ;  /* 0x00000000000c8947 */ /* 0x002fec0003800000 */
[----:B------:R-:W-:-:S07]  /*2af0*/  MOV R4, 0x2b10 ;  /* 0x00002b1000047802 */ /* 0x000fce0000000f00 */
[----:B------:R-:W-:Y:S05]  /*2b00*/  CALL.REL.NOINC `($__internal_1_$__cuda_sm3x_div_rn_noftz_f32_slowpath) ;  /* 0x0000000c00cc7944 */ /* 0x000fea0003c00000 */
[----:B------:R-:W-:-:S07]  /*2b10*/  IMAD.MOV.U32 R7, RZ, RZ, R0 ;  /* 0x000000ffff077224 */ /* 0x000fce00078e0000 */
.L_x_88:
[----:B------:R-:W-:Y:S05]  /*2b20*/  BSYNC.RECONVERGENT B1 ;  /* 0x0000000000017941 */ /* 0x000fea0003800200 */
.L_x_87:
[----:B------:R1:W-:Y:S02]  /*2b30*/  STS [R2], R7 ;  /* 0x0000000702007388 */ /* 0x0003e40000000800 */
.L_x_86:
[----:B------:R-:W-:Y:S05]  /*2b40*/  BSYNC.RECONVERGENT B0 ;  /* 0x0000000000007941 */ /* 0x000fea0003800200 */
.L_x_85:
[----:B------:R-:W2:Y:S01]  /*2b50*/  LDC R8, c[0x3][0x1c] ;  /* 0x00c00700ff087b82 */ /* 0x000ea20000000800 */
[----:B------:R-:W3:Y:S07]  /*2b60*/  LDCU UR4, c[0x3][0x20] ;  /* 0x00c00400ff0477ac */ /* 0x000eee0008000800 */
[----:B------:R-:W-:Y:S01]  /*2b70*/  BAR.SYNC.DEFER_BLOCKING 0x0 ;  /* 0x0000000000007b1d */ /* 0x000fe20000010000 */
[----:B--2---:R-:W-:-:S04]  /*2b80*/  ISETP.GE.AND P0, PT, R8, 0x1, PT ;  /* 0x000000010800780c */ /* 0x004fc80003f06270 */
[----:B---3--:R-:W-:-:S13]  /*2b90*/  ISETP.GE.OR P1, PT, R3, UR4, !P0 ;  /* 0x0000000403007c0c */ /* 0x008fda000c726670 */
[----:B------:R-:W-:Y:S05]  /*2ba0*/  @P1 BRA `(.L_x_89) ;  /* 0x0000000000ec1947 */ /* 0x000fea0003800000 */
[C---:B------:R-:W-:Y:S01]  /*2bb0*/  ISETP.GE.U32.AND P1, PT, R8.reuse, 0x8, PT ;  /* 0x000000080800780c */ /* 0x040fe20003f26070 */
[----:B------:R-:W-:Y:S01]  /*2bc0*/  IMAD R0, R3, R8, RZ ;  /* 0x0000000803007224 */ /* 0x000fe200078e02ff */
[----:B------:R-:W-:Y:S02]  /*2bd0*/  LOP3.LUT R12, R8, 0x7, RZ, 0xc0, !PT ;  /* 0x00000007080c7812 */ /* 0x000fe400078ec0ff */
[----:B0---4-:R-:W-:Y:S02]  /*2be0*/  MOV R5, RZ ;  /* 0x000000ff00057202 */ /* 0x011fe40000000f00 */
[----:B------:R-:W-:-:S07]  /*2bf0*/  ISETP.NE.AND P2, PT, R12, RZ, PT ;  /* 0x000000ff0c00720c */ /* 0x000fce0003f45270 */
[----:B------:R-:W-:Y:S06]  /*2c00*/  @!P1 BRA `(.L_x_90) ;  /* 0x0000000000549947 */ /* 0x000fec0003800000 */
[----:B------:R0:W2:Y:S01]  /*2c10*/  LDS R13, [R2] ;  /* 0x00000000020d7984 */ /* 0x0000a20000000800 */
[----:B------:R-:W3:Y:S01]  /*2c20*/  LDC.64 R10, c[0x0][0x398] ;  /* 0x0000e600ff0a7b82 */ /* 0x000ee20000000a00 */
[----:B------:R-:W-:Y:S01]  /*2c30*/  LOP3.LUT R5, R8, 0x7ffffff8, RZ, 0xc0, !PT ;  /* 0x7ffffff808057812 */ /* 0x000fe200078ec0ff */
[----:B------:R-:W-:-:S03]  /*2c40*/  IMAD.MOV.U32 R9, RZ, RZ, R0 ;  /* 0x000000ffff097224 */ /* 0x000fc600078e0000 */
[----:B------:R-:W-:Y:S02]  /*2c50*/  IADD3 R4, PT, PT, -R5, RZ, RZ ;  /* 0x000000ff05047210 */ /* 0x000fe40007ffe1ff */
[----:B---3--:R-:W-:-:S05]  /*2c60*/  IADD3 R10, P1, PT, R10, 0x10, RZ ;  /* 0x000000100a0a7810 */ /* 0x008fca0007f3e0ff */
[----:B0-2---:R-:W-:-:S08]  /*2c70*/  IMAD.X R11, RZ, RZ, R11, P1 ;  /* 0x000000ffff0b7224 */ /* 0x005fd000008e060b */
.L_x_91:
[----:B------:R-:W-:Y:S01]  /*2c80*/  VIADD R4, R4, 0x8 ;  /* 0x0000000804047836 */ /* 0x000fe20000000000 */
[----:B------:R-:W-:Y:S05]  /*2c90*/  YIELD ;  /* 0x0000000000007946 */ /* 0x000fea0003800000 */
[----:B01----:R-:W-:Y:S01]  /*2ca0*/  IMAD.WIDE R6, R9, 0x4, R10 ;  /* 0x0000000409067825 */ /* 0x003fe200078e020a */
[----:B------:R-:W-:-:S04]  /*2cb0*/  ISETP.NE.AND P1, PT, R4, RZ, PT ;  /* 0x000000ff0400720c */ /* 0x000fc80003f25270 */
[----:B------:R0:W-:Y:S04]  /*2cc0*/  REDG.E.ADD.F32.FTZ.RN.STRONG.GPU desc[UR6][R6.64+-0x10], R13 ;  /* 0xfffff00d060079a6 */ /* 0x0001e8000c12f306 */
[----:B------:R0:W-:Y:S04]  /*2cd0*/  REDG.E.ADD.F32.FTZ.RN.STRONG.GPU desc[UR6][R6.64+-0xc], R13 ;  /* 0xfffff40d060079a6 */ /* 0x0001e8000c12f306 */
[----:B------:R0:W-:Y:S04]  /*2ce0*/  REDG.E.ADD.F32.FTZ.RN.STRONG.GPU desc[UR6][R6.64+-0x8], R13 ;  /* 0xfffff80d060079a6 */ /* 0x0001e8000c12f306 */
[----:B------:R0:W-:Y:S04]  /*2cf0*/  REDG.E.ADD.F32.FTZ.RN.STRONG.GPU desc[UR6][R6.64+-0x4], R13 ;  /* 0xfffffc0d060079a6 */ /* 0x0001e8000c12f306 */
[----:B------:R0:W-:Y:S04]  /*2d00*/  REDG.E.ADD.F32.FTZ.RN.STRONG.GPU desc[UR6][R6.64], R13 ;  /* 0x0000000d060079a6 */ /* 0x0001e8000c12f306 */
[----:B------:R0:W-:Y:S04]  /*2d10*/  REDG.E.ADD.F32.FTZ.RN.STRONG.GPU desc[UR6][R6.64+0x4], R13 ;  /* 0x0000040d060079a6 */ /* 0x0001e8000c12f306 */
[----:B------:R0:W-:Y:S01]  /*2d20*/  REDG.E.ADD.F32.FTZ.RN.STRONG.GPU desc[UR6][R6.64+0x8], R13 ;  /* 0x0000080d060079a6 */ /* 0x0001e2000c12f306 */
[----:B------:R-:W-:-:S03]  /*2d30*/  VIADD R9, R9, 0x8 ;  /* 0x0000000809097836 */ /* 0x000fc60000000000 */
[----:B------:R0:W-:Y:S01]  /*2d40*/  REDG.E.ADD.F32.FTZ.RN.STRONG.GPU desc[UR6][R6.64+0xc], R13 ;  /* 0x00000c0d060079a6 */ /* 0x0001e2000c12f306 */
[----:B------:R-:W-:Y:S05]  /*2d50*/  @P1 BRA `(.L_x_91) ;  /* 0xfffffffc00c81947 */ /* 0x000fea000383ffff */
.L_x_90:
[----:B------:R-:W-:Y:S05]  /*2d60*/  @!P2 BRA `(.L_x_89) ;  /* 0x00000000007ca947 */ /* 0x000fea0003800000 */
[----:B------:R-:W-:Y:S02]  /*2d70*/  ISETP.GE.U32.AND P1, PT, R12, 0x4, PT ;  /* 0x000000040c00780c */ /* 0x000fe40003f26070 */
[----:B------:R-:W-:-:S04]  /*2d80*/  LOP3.LUT R4, R8, 0x3, RZ, 0xc0, !PT ;  /* 0x0000000308047812 */ /* 0x000fc800078ec0ff */
[----:B------:R-:W-:-:S07]  /*2d90*/  ISETP.NE.AND P2, PT, R4, RZ, PT ;  /* 0x000000ff0400720c */ /* 0x000fce0003f45270 */
[----:B------:R-:W-:Y:S06]  /*2da0*/  @!P1 BRA `(.L_x_92) ;  /* 0x0000000000249947 */ /* 0x000fec0003800000 */
[----:B------:R-:W2:Y:S01]  /*2db0*/  LDS R11, [R2] ;  /* 0x00000000020b7984 */ /* 0x000ea20000000800 */
[----:B01----:R-:W0:Y:S01]  /*2dc0*/  LDC.64 R6, c[0x0][0x398] ;  /* 0x0000e600ff067b82 */ /* 0x003e220000000a00 */
[----:B------:R-:W-:-:S05]  /*2dd0*/  IADD3 R9, PT, PT, R0, R5, RZ ;  /* 0x0000000500097210 */ /* 0x000fca0007ffe0ff */
[----:B0-----:R-:W-:-:S05]  /*2de0*/  IMAD.WIDE R6, R9, 0x4, R6 ;  /* 0x0000000409067825 */ /* 0x001fca00078e0206 */
[----:B--2---:R2:W-:Y:S04]  /*2df0*/  REDG.E.ADD.F32.FTZ.RN.STRONG.GPU desc[UR6][R6.64], R11 ;  /* 0x0000000b060079a6 */ /* 0x0045e8000c12f306 */
[----:B------:R2:W-:Y:S04]  /*2e00*/  REDG.E.ADD.F32.FTZ.RN.STRONG.GPU desc[UR6][R6.64+0x4], R11 ;  /* 0x0000040b060079a6 */ /* 0x0005e8000c12f306 */
[----:B------:R2:W-:Y:S04]  /*2e10*/  REDG.E.ADD.F32.FTZ.RN.STRONG.GPU desc[UR6][R6.64+0x8], R11 ;  /* 0x0000080b060079a6 */ /* 0x0005e8000c12f306 */
[----:B------:R2:W-:Y:S01]  /*2e20*/  REDG.E.ADD.F32.FTZ.RN.STRONG.GPU desc[UR6][R6.64+0xc], R11 ;  /* 0x00000c0b060079a6 */ /* 0x0005e2000c12f306 */
[----:B------:R-:W-:-:S07]  /*2e30*/  VIADD R5, R5, 0x4 ;  /* 0x0000000405057836 */ /* 0x000fce0000000000 */
.L_x_92:
[----:B------:R-:W-:Y:S05]  /*2e40*/  @!P2 BRA `(.L_x_89) ;  /* 0x000000000044a947 */ /* 0x000fea0003800000 */
[----:B------:R-:W-:Y:S02]  /*2e50*/  ISETP.NE.AND P1, PT, R4, 0x1, PT ;  /* 0x000000010400780c */ /* 0x000fe40003f25270 */
[----:B0-2---:R-:W-:-:S04]  /*2e60*/  LOP3.LUT R6, R8, 0x1, RZ, 0xc0, !PT ;  /* 0x0000000108067812 */ /* 0x005fc800078ec0ff */
[----:B------:R-:W-:-:S07]  /*2e70*/  ISETP.NE.U32.AND P2, PT, R6, 0x1, PT ;  /* 0x000000010600780c */ /* 0x000fce0003f45070 */
[----:B------:R-:W-:Y:S06]  /*2e80*/  @!P1 BRA `(.L_x_93) ;  /* 0x00000000001c9947 */ /* 0x000fec0003800000 */
[----:B------:R-:W0:Y:S01]  /*2e90*/  LDS R11, [R2] ;  /* 0x00000000020b7984 */ /* 0x000e220000000800 */
[----:B-1----:R-:W1:Y:S01]  /*2ea0*/  LDC.64 R6, c[0x0][0x398] ;  /* 0x0000e600ff067b82 */ /* 0x002e620000000a00 */
[----:B------:R-:W-:-:S04]  /*2eb0*/  IMAD.IADD R9, R0, 0x1, R5 ;  /* 0x0000000100097824 */ /* 0x000fc800078e0205 */
[----:B-1----:R-:W-:-:S05]  /*2ec0*/  IMAD.WIDE R6, R9, 0x4, R6 ;  /* 0x0000000409067825 */ /* 0x002fca00078e0206 */
[----:B0-----:R0:W-:Y:S04]  /*2ed0*/  REDG.E.ADD.F32.FTZ.RN.STRONG.GPU desc[UR6][R6.64], R11 ;  /* 0x0000000b060079a6 */ /* 0x0011e8000c12f306 */
[----:B------:R0:W-:Y:S01]  /*2ee0*/  REDG.E.ADD.F32.FTZ.RN.STRONG.GPU desc[UR6][R6.64+0x4], R11 ;  /* 0x0000040b060079a6 */ /* 0x0001e2000c12f306 */
[----:B------:R-:W-:-:S07]  /*2ef0*/  IADD3 R5, PT, PT, R5, 0x2, RZ ;  /* 0x0000000205057810 */ /* 0x000fce0007ffe0ff */
.L_x_93:
[----:B------:R-:W-:Y:S05]  /*2f00*/  @P2 BRA `(.L_x_89) ;  /* 0x0000000000142947 */ /* 0x000fea0003800000 */
[----:B------:R-:W2:Y:S01]  /*2f10*/  LDS R9, [R2] ;  /* 0x0000000002097984 */ /* 0x000ea20000000800 */
[----:B01----:R-:W0:Y:S01]  /*2f20*/  LDC.64 R6, c[0x0][0x398] ;  /* 0x0000e600ff067b82 */ /* 0x003e220000000a00 */
[----:B------:R-:W-:-:S04]  /*2f30*/  IMAD.IADD R5, R0, 0x1, R5 ;  /* 0x0000000100057824 */ /* 0x000fc800078e0205 */
[----:B0-----:R-:W-:-:S05]  /*2f40*/  IMAD.WIDE R4, R5, 0x4, R6 ;  /* 0x0000000405047825 */ /* 0x001fca00078e0206 */
[----:B--2---:R3:W-:Y:S02]  /*2f50*/  REDG.E.ADD.F32.FTZ.RN.STRONG.GPU desc[UR6][R4.64], R9 ;  /* 0x00000009040079a6 */ /* 0x0047e4000c12f306 */
.L_x_89:
[----:B------:R-:W-:Y:S05]  /*2f60*/  WARPSYNC.ALL ;  /* 0x0000000000007948 */ /* 0x000fea0003800000 */
[----:B------:R-:W-:Y:S01]  /*2f70*/  BAR.SYNC.DEFER_BLOCKING 0x0 ;  /* 0x0000000000007b1d */ /* 0x000fe20000010000 */
[----:B------:R-:W-:-:S13]  /*2f80*/  ISETP.GE.AND P1, PT, R3, UR4, PT ;  /* 0x0000000403007c0c */ /* 0x000fda000bf26270 */
[----:B------:R-:W-:Y:S05]  /*2f90*/  @P1 EXIT ;  /* 0x000000000000194d */ /* 0x000fea0003800000 */
[----:B------:R-:W-:Y:S01]  /*2fa0*/  HFMA2 R22, -RZ, RZ, 0, 0 ;  /* 0x00000000ff167431 */ /* 0x000fe200000001ff */
[----:B------:R-:W-:Y:S06]  /*2fb0*/  @!P0 BRA `(.L_x_94) ;  /* 0x0000000400f48947 */ /* 0x000fec0003800000 */
[C---:B------:R-:W-:Y:S01]  /*2fc0*/  ISETP.GE.U32.AND P1, PT, R8.reuse, 0x8, PT ;  /* 0x000000080800780c */ /* 0x040fe20003f26070 */
[----:B012-4-:R-:W-:Y:S01]  /*2fd0*/  IMAD R7, R3, R8, RZ ;  /* 0x0000000803077224 */ /* 0x017fe200078e02ff */
[----:B------:R-:W-:Y:S01]  /*2fe0*/  LOP3.LUT R25, R8, 0x7, RZ, 0xc0, !PT ;  /* 0x0000000708197812 */ /* 0x000fe200078ec0ff */
[----:B------:R-:W-:Y:S01]  /*2ff0*/  IMAD.MOV.U32 R22, RZ, RZ, RZ ;  /* 0x000000ffff167224 */ /* 0x000fe200078e00ff */
[----:B------:R-:W-:Y:S02]  /*3000*/  MOV R0, RZ ;  /* 0x000000ff00007202 */ /* 0x000fe40000000f00 */
[----:B------:R-:W-:Y:S02]  /*3010*/  ISETP.NE.AND P0, PT, R25, RZ, PT ;  /* 0x000000ff1900720c */ /* 0x000fe40003f05270 */
[----:B------:R-:W-:-:S05]  /*3020*/  SHF.R.S32.HI R6, RZ, 0x1f, R7 ;  /* 0x0000001fff067819 */ /* 0x000fca0000011407 */
[----:B------:R-:W-:Y:S06]  /*3030*/  @!P1 BRA `(.L_x_95) ;  /* 0x0000000000c49947 */ /* 0x000fec0003800000 */
[----:B------:R-:W3:Y:S01]  /*3040*/  LDCU.128 UR8, c[0x0][0x390] ;  /* 0x00007200ff0877ac */ /* 0x000ee20008000c00 */
[C---:B------:R-:W-:Y:S01]  /*3050*/  LEA R2, P1, R7.reuse, 0x10, 0x2 ;  /* 0x0000001007027811 */ /* 0x040fe200078210ff */
[----:B------:R-:W-:Y:S01]  /*3060*/  IMAD.MOV.U32 R22, RZ, RZ, RZ ;  /* 0x000000ffff167224 */ /* 0x000fe200078e00ff */
[----:B------:R-:W-:Y:S02]  /*3070*/  LOP3.LUT R0, R8, 0x7ffffff8, RZ, 0xc0, !PT ;  /* 0x7ffffff808007812 */ /* 0x000fe400078ec0ff */
[----:B------:R-:W-:Y:S02]  /*3080*/  LEA.HI.X R3, R7, RZ, R6, 0x2, P1 ;  /* 0x000000ff07037211 */ /* 0x000fe400008f1406 */
[----:B------:R-:W-:Y:S02]  /*3090*/  IADD3 R26, PT, PT, -R0, RZ, RZ ;  /* 0x000000ff001a7210 */ /* 0x000fe40007ffe1ff */
[C---:B---3--:R-:W-:Y:S02]  /*30a0*/  IADD3 R4, P2, PT, R2.reuse, UR8, RZ ;  /* 0x0000000802047c10 */ /* 0x048fe4000ff5e0ff */
[----:B------:R-:W-:-:S02]  /*30b0*/  IADD3 R2, P1, PT, R2, UR10, RZ ;  /* 0x0000000a02027c10 */ /* 0x000fc4000ff3e0ff */
[C---:B------:R-:W-:Y:S02]  /*30c0*/  IADD3.X R5, PT, PT, R3.reuse, UR9, RZ, P2, !PT ;  /* 0x0000000903057c10 */ /* 0x040fe400097fe4ff */
[----:B------:R-:W-:-:S09]  /*30d0*/  IADD3.X R3, PT, PT, R3, UR11, RZ, P1, !PT ;  /* 0x0000000b03037c10 */ /* 0x000fd20008ffe4ff */
.L_x_96:
[----:B------:R-:W2:Y:S04]  /*30e0*/  LDG.E R19, desc[UR6][R4.64+-0x10] ;  /* 0xfffff00604137981 */ /* 0x000ea8000c1e1900 */
[----:B------:R-:W2:Y:S04]  /*30f0*/  LDG.E R20, desc[UR6][R2.64+-0x10] ;  /* 0xfffff00602147981 */ /* 0x000ea8000c1e1900 */
[----:B------:R-:W3:Y:S04]  /*3100*/  LDG.E R23, desc[UR6][R4.64+-0xc] ;  /* 0xfffff40604177981 */ /* 0x000ee8000c1e1900 */
[----:B------:R-:W3:Y:S04]  /*3110*/  LDG.E R24, desc[UR6][R2.64+-0xc] ;  /* 0xfffff40602187981 */ /* 0x000ee8000c1e1900 */
[----:B------:R-:W4:Y:S04]  /*3120*/  LDG.E R18, desc[UR6][R4.64+-0x8] ;  /* 0xfffff80604127981 */ /* 0x000f28000c1e1900 */
[----:B------:R-:W4:Y:S04]  /*3130*/  LDG.E R17, desc[UR6][R2.64+-0x8] ;  /* 0xfffff80602117981 */ /* 0x000f28000c1e1900 */
[----:B------:R-:W5:Y:S04]  /*3140*/  LDG.E R16, desc[UR6][R4.64+-0x4] ;  /* 0xfffffc0604107981 */ /* 0x000f68000c1e1900 */
[----:B------:R-:W5:Y:S04]  /*3150*/  LDG.E R15, desc[UR6][R2.64+-0x4] ;  /* 0xfffffc06020f7981 */ /* 0x000f68000c1e1900 */
[----:B------:R-:W5:Y:S04]  /*3160*/  LDG.E R14, desc[UR6][R4.64] ;  /* 0x00000006040e7981 */ /* 0x000f68000c1e1900 */
[----:B------:R-:W5:Y:S04]  /*3170*/  LDG.E R13, desc[UR6][R2.64] ;  /* 0x00000006020d7981 */ /* 0x000f68000c1e1900 */
[----:B------:R-:W5:Y:S04]  /*3180*/  LDG.E R12, desc[UR6][R4.64+0x4] ;  /* 0x00000406040c7981 */ /* 0x000f68000c1e1900 */
[----:B------:R-:W5:Y:S04]  /*3190*/  LDG.E R9, desc[UR6][R2.64+0x4] ;  /* 0x0000040602097981 */ /* 0x000f68000c1e1900 */
[----:B------:R-:W5:Y:S04]  /*31a0*/  LDG.E R11, desc[UR6][R4.64+0x8] ;  /* 0x00000806040b7981 */ /* 0x000f68000c1e1900 */
[----:B------:R-:W5:Y:S01]  /*31b0*/  LDG.E R10, desc[UR6][R2.64+0x8] ;  /* 0x00000806020a7981 */ /* 0x000f62000c1e1900 */
[----:B--2---:R-:W-:-:S03]  /*31c0*/  FADD R21, R19, -R20 ;  /* 0x8000001413157221 */ /* 0x004fc60000000000 */
[----:B------:R0:W2:Y:S04]  /*31d0*/  LDG.E R19, desc[UR6][R4.64+0xc] ;  /* 0x00000c0604137981 */ /* 0x0000a8000c1e1900 */
[----:B------:R1:W2:Y:S01]  /*31e0*/  LDG.E R20, desc[UR6][R2.64+0xc] ;  /* 0x00000c0602147981 */ /* 0x0002a2000c1e1900 */
[----:B------:R-:W-:Y:S01]  /*31f0*/  FFMA R21, R21, R21, R22 ;  /* 0x0000001515157223 */ /* 0x000fe20000000016 */
[----:B---3--:R-:W-:Y:S01]  /*3200*/  FADD R24, R23, -R24 ;  /* 0x8000001817187221 */ /* 0x008fe20000000000 */
[----:B------:R-:W-:-:S03]  /*3210*/  VIADD R26, R26, 0x8 ;  /* 0x000000081a1a7836 */ /* 0x000fc60000000000 */
[----:B------:R-:W-:Y:S01]  /*3220*/  FFMA R21, R24, R24, R21 ;  /* 0x0000001818157223 */ /* 0x000fe20000000015 */
[----:B0-----:R-:W-:Y:S02]  /*3230*/  IADD3 R4, P2, PT, R4, 0x20, RZ ;  /* 0x0000002004047810 */ /* 0x001fe40007f5e0ff */
[----:B------:R-:W-:Y:S01]  /*3240*/  ISETP.NE.AND P1, PT, R26, RZ, PT ;  /* 0x000000ff1a00720c */ /* 0x000fe20003f25270 */
[----:B----4-:R-:W-:Y:S01]  /*3250*/  FADD R18, R18, -R17 ;  /* 0x8000001112127221 */ /* 0x010fe20000000000 */
[----:B-1----:R-:W-:Y:S02]  /*3260*/  IADD3 R2, P3, PT, R2, 0x20, RZ ;  /* 0x0000002002027810 */ /* 0x002fe40007f7e0ff */
[----:B------:R-:W-:Y:S01]  /*3270*/  IADD3.X R5, PT, PT, RZ, R5, RZ, P2, !PT ;  /* 0x00000005ff057210 */ /* 0x000fe200017fe4ff */
[----:B------:R-:W-:Y:S02]  /*3280*/  FFMA R21, R18, R18, R21 ;  /* 0x0000001212157223 */ /* 0x000fe40000000015 */
[----:B------:R-:W-:-:S02]  /*3290*/  IMAD.X R3, RZ, RZ, R3, P3 ;  /* 0x000000ffff037224 */ /* 0x000fc400018e0603 */
[----:B-----5:R-:W-:-:S04]  /*32a0*/  FADD R16, R16, -R15 ;  /* 0x8000000f10107221 */ /* 0x020fc80000000000 */
[----:B------:R-:W-:Y:S01]  /*32b0*/  FFMA R21, R16, R16, R21 ;  /* 0x0000001010157223 */ /* 0x000fe20000000015 */
[----:B------:R-:W-:-:S04]  /*32c0*/  FADD R14, R14, -R13 ;  /* 0x8000000d0e0e7221 */ /* 0x000fc80000000000 */
[----:B------:R-:W-:Y:S01]  /*32d0*/  FFMA R21, R14, R14, R21 ;  /* 0x0000000e0e157223 */ /* 0x000fe20000000015 */
[----:B------:R-:W-:-:S04]  /*32e0*/  FADD R12, R12, -R9 ;  /* 0x800000090c0c7221 */ /* 0x000fc80000000000 */
[----:B------:R-:W-:Y:S01]  /*32f0*/  FFMA R21, R12, R12, R21 ;  /* 0x0000000c0c157223 */ /* 0x000fe20000000015 */
[----:B------:R-:W-:-:S04]  /*3300*/  FADD R10, R11, -R10 ;  /* 0x8000000a0b0a7221 */ /* 0x000fc80000000000 */
[----:B------:R-:W-:Y:S01]  /*3310*/  FFMA R21, R10, R10, R21 ;  /* 0x0000000a0a157223 */ /* 0x000fe20000000015 */
[----:B--2---:R-:W-:-:S04]  /*3320*/  FADD R20, R19, -R20 ;  /* 0x8000001413147221 */ /* 0x004fc80000000000 */
[----:B------:R-:W-:Y:S01]  /*3330*/  FFMA R22, R20, R20, R21 ;  /* 0x0000001414167223 */ /* 0x000fe20000000015 */
[----:B------:R-:W-:Y:S06]  /*3340*/  @P1 BRA `(.L_x_96) ;  /* 0xfffffffc00641947 */ /* 0x000fec000383ffff */
.L_x_95:
[----:B------:R-:W-:Y:S05]  /*3350*/  @!P0 BRA `(.L_x_94) ;  /* 0x00000004000c8947 */ /* 0x000fea0003800000 */
[----:B------:R-:W-:Y:S02]  /*3360*/  ISETP.GE.U32.AND P0, PT, R25, 0x4, PT ;  /* 0x000000041900780c */ /* 0x000fe40003f06070 */
[----:B------:R-:W-:-:S04]  /*3370*/  LOP3.LUT R17, R8, 0x3, RZ, 0xc0, !PT ;  /* 0x0000000308117812 */ /* 0x000fc800078ec0ff */
[----:B------:R-:W-:-:S07]  /*3380*/  ISETP.NE.AND P2, PT, R17, RZ, PT ;  /* 0x000000ff1100720c */ /* 0x000fce0003f45270 */
[----:B------:R-:W-:Y:S06]  /*3390*/  @!P0 BRA `(.L_x_97) ;  /* 0x0000000000688947 */ /* 0x000fec0003800000 */
[----:B------:R-:W0:Y:S01]  /*33a0*/  LDCU.128 UR8, c[0x0][0x390] ;  /* 0x00007200ff0877ac */ /* 0x000e220008000c00 */
[----:B---3--:R-:W-:-:S04]  /*33b0*/  IADD3 R5, P0, PT, R7, R0, RZ ;  /* 0x0000000007057210 */ /* 0x008fc80007f1e0ff */
[----:B------:R-:W-:Y:S01]  /*33c0*/  IADD3.X R2, PT, PT, RZ, R6, RZ, P0, !PT ;  /* 0x00000006ff027210 */ /* 0x000fe200007fe4ff */
[----:B------:R-:W-:-:S03]  /*33d0*/  IMAD.SHL.U32 R4, R5, 0x4, RZ ;  /* 0x0000000405047824 */ /* 0x000fc600078e00ff */
[----:B------:R-:W-:Y:S02]  /*33e0*/  SHF.L.U64.HI R5, R5, 0x2, R2 ;  /* 0x0000000205057819 */ /* 0x000fe40000010202 */
[C---:B0-----:R-:W-:Y:S02]  /*33f0*/  IADD3 R2, P0, PT, R4.reuse, UR8, RZ ;  /* 0x0000000804027c10 */ /* 0x041fe4000ff1e0ff */
[----:B------:R-:W-:Y:S02]  /*3400*/  IADD3 R4, P1, PT, R4, UR10, RZ ;  /* 0x0000000a04047c10 */ /* 0x000fe4000ff3e0ff */
[C---:B------:R-:W-:Y:S02]  /*3410*/  IADD3.X R3, PT, PT, R5.reuse, UR9, RZ, P0, !PT ;  /* 0x0000000905037c10 */ /* 0x040fe400087fe4ff */
[----:B------:R-:W-:-:S03]  /*3420*/  IADD3.X R5, PT, PT, R5, UR11, RZ, P1, !PT ;  /* 0x0000000b05057c10 */ /* 0x000fc60008ffe4ff */
[----:B------:R-:W2:Y:S04]  /*3430*/  LDG.E R9, desc[UR6][R2.64] ;  /* 0x0000000602097981 */ /* 0x000ea8000c1e1900 */
[----:B------:R-:W2:Y:S04]  /*3440*/  LDG.E R10, desc[UR6][R4.64] ;  /* 0x00000006040a7981 */ /* 0x000ea8000c1e1900 */
[----:B------:R-:W3:Y:S04]  /*3450*/  LDG.E R11, desc[UR6][R2.64+0x4] ;  /* 0x00000406020b7981 */ /* 0x000ee8000c1e1900 */
[----:B------:R-:W3:Y:S04]  /*3460*/  LDG.E R12, desc[UR6][R4.64+0x4] ;  /* 0x00000406040c7981 */ /* 0x000ee8000c1e1900 */
[----:B------:R-:W4:Y:S04]  /*3470*/  LDG.E R13, desc[UR6][R2.64+0x8] ;  /* 0x00000806020d7981 */ /* 0x000f28000c1e1900 */
[----:B------:R-:W4:Y:S04]  /*3480*/  LDG.E R14, desc[UR6][R4.64+0x8] ;  /* 0x00000806040e7981 */ /* 0x000f28000c1e1900 */
[----:B------:R-:W5:Y:S04]  /*3490*/  LDG.E R15, desc[UR6][R2.64+0xc] ;  /* 0x00000c06020f7981 */ /* 0x000f68000c1e1900 */
[----:B------:R-:W5:Y:S01]  /*34a0*/  LDG.E R16, desc[UR6][R4.64+0xc] ;  /* 0x00000c0604107981 */ /* 0x000f62000c1e1900 */
[----:B------:R-:W-:Y:S01]  /*34b0*/  IADD3 R0, PT, PT, R0, 0x4, RZ ;  /* 0x0000000400007810 */ /* 0x000fe20007ffe0ff */
[----:B--2---:R-:W-:-:S04]  /*34c0*/  FADD R9, R9, -R10 ;  /* 0x8000000a09097221 */ /* 0x004fc80000000000 */
[----:B------:R-:W-:Y:S01]  /*34d0*/  FFMA R9, R9, R9, R22 ;  /* 0x0000000909097223 */ /* 0x000fe20000000016 */
[----:B---3--:R-:W-:-:S04]  /*34e0*/  FADD R12, R11, -R12 ;  /* 0x8000000c0b0c7221 */ /* 0x008fc80000000000 */
[----:B------:R-:W-:Y:S01]  /*34f0*/  FFMA R9, R12, R12, R9 ;  /* 0x0000000c0c097223 */ /* 0x000fe20000000009 */
[----:B----4-:R-:W-:-:S04]  /*3500*/  FADD R14, R13, -R14 ;  /* 0x8000000e0d0e7221 */ /* 0x010fc80000000000 */
[----:B------:R-:W-:Y:S01]  /*3510*/  FFMA R9, R14, R14, R9 ;  /* 0x0000000e0e097223 */ /* 0x000fe20000000009 */
[----:B-----5:R-:W-:-:S04]  /*3520*/  FADD R16, R15, -R16 ;  /* 0x800000100f107221 */ /* 0x020fc80000000000 */
[----:B------:R-:W-:-:S07]  /*3530*/  FFMA R22, R16, R16, R9 ;  /* 0x0000001010167223 */ /* 0x000fce0000000009 */
.L_x_97:
[----:B------:R-:W-:Y:S05]  /*3540*/  @!P2 BRA `(.L_x_94) ;  /* 0x000000000090a947 */ /* 0x000fea0003800000 */
[----:B------:R-:W-:Y:S01]  /*3550*/  ISETP.NE.AND P1, PT, R17, 0x1, PT ;  /* 0x000000011100780c */ /* 0x000fe20003f25270 */
[----:B------:R-:W0:Y:S01]  /*3560*/  LDC.64 R10, c[0x0][0x390] ;  /* 0x0000e400ff0a7b82 */ /* 0x000e220000000a00 */
[----:B------:R-:W-:-:S04]  /*3570*/  LOP3.LUT R8, R8, 0x1, RZ, 0xc0, !PT ;  /* 0x0000000108087812 */ /* 0x000fc800078ec0ff */
[----:B------:R-:W-:-:S03]  /*3580*/  ISETP.NE.U32.AND P0, PT, R8, 0x1, PT ;  /* 0x000000010800780c */ /* 0x000fc60003f05070 */
[----:B------:R-:W1:Y:S04]  /*3590*/  LDC.64 R12, c[0x0][0x398] ;  /* 0x0000e600ff0c7b82 */ /* 0x000e680000000a00 */
[C---:B------:R-:W-:Y:S02]  /*35a0*/  @P1 IADD3 R8, P2, PT, R7.reuse, R0, RZ ;  /* 0x0000000007081210 */ /* 0x040fe40007f5e0ff */
[----:B------:R-:W-:Y:S02]  /*35b0*/  @P1 IADD3 R0, PT, PT, R0, 0x2, RZ ;  /* 0x0000000200001810 */ /* 0x000fe40007ffe0ff */
[----:B---3--:R-:W2:Y:S01]  /*35c0*/  LDC.64 R4, c[0x0][0x398] ;  /* 0x0000e600ff047b82 */ /* 0x008ea20000000a00 */
[----:B------:R-:W-:Y:S01]  /*35d0*/  @P1 IMAD.X R9, RZ, RZ, R6, P2 ;  /* 0x000000ffff091224 */ /* 0x000fe200010e0606 */
[----:B------:R-:W-:Y:S01]  /*35e0*/  @!P0 IADD3 R7, P2, PT, R7, R0, RZ ;  /* 0x0000000007078210 */ /* 0x000fe20007f5e0ff */
[----:B------:R-:W-:-:S03]  /*35f0*/  @P1 IMAD.SHL.U32 R15, R8, 0x4, RZ ;  /* 0x00000004080f1824 */ /* 0x000fc600078e00ff */
[----:B------:R-:W-:Y:S02]  /*3600*/  @!P0 IADD3.X R0, PT, PT, RZ, R6, RZ, P2, !PT ;  /* 0x00000006ff008210 */ /* 0x000fe400017fe4ff */
[----:B------:R-:W3:Y:S01]  /*3610*/  LDC.64 R2, c[0x0][0x390] ;  /* 0x0000e400ff027b82 */ /* 0x000ee20000000a00 */
[----:B------:R-:W-:Y:S02]  /*3620*/  @P1 SHF.L.U64.HI R8, R8, 0x2, R9 ;  /* 0x0000000208081819 */ /* 0x000fe40000010209 */
[----:B0-----:R-:W-:Y:S02]  /*3630*/  @P1 IADD3 R10, P3, PT, R15, R10, RZ ;  /* 0x0000000a0f0a1210 */ /* 0x001fe40007f7e0ff */
[C---:B------:R-:W-:Y:S01]  /*3640*/  @!P0 SHF.L.U64.HI R0, R7.reuse, 0x2, R0 ;  /* 0x0000000207008819 */ /* 0x040fe20000010200 */
[----:B------:R-:W-:Y:S01]  /*3650*/  @!P0 IMAD.SHL.U32 R7, R7, 0x4, RZ ;  /* 0x0000000407078824 */ /* 0x000fe200078e00ff */
[----:B-1----:R-:W-:Y:S01]  /*3660*/  @P1 IADD3 R12, P4, PT, R15, R12, RZ ;  /* 0x0000000c0f0c1210 */ /* 0x002fe20007f9e0ff */
[----:B------:R-:W-:-:S03]  /*3670*/  @P1 IMAD.X R11, R8, 0x1, R11, P3 ;  /* 0x00000001080b1824 */ /* 0x000fc600018e060b */
[----:B------:R-:W-:Y:S02]  /*3680*/  @P1 IADD3.X R13, PT, PT, R8, R13, RZ, P4, !PT ;  /* 0x0000000d080d1210 */ /* 0x000fe400027fe4ff */
[----:B------:R-:W4:Y:S01]  /*3690*/  @P1 LDG.E R6, desc[UR6][R10.64] ;  /* 0x000000060a061981 */ /* 0x000f22000c1e1900 */
[----:B--2---:R-:W-:-:S03]  /*36a0*/  @!P0 IADD3 R4, P3, PT, R7, R4, RZ ;  /* 0x0000000407048210 */ /* 0x004fc60007f7e0ff */
[----:B------:R-:W2:Y:S01]  /*36b0*/  @P1 LDG.E R8, desc[UR6][R10.64+0x4] ;  /* 0x000004060a081981 */ /* 0x000ea2000c1e1900 */
[----:B---3--:R-:W-:-:S03]  /*36c0*/  @!P0 IADD3 R2, P2, PT, R7, R2, RZ ;  /* 0x0000000207028210 */ /* 0x008fc60007f5e0ff */
[----:B------:R-:W2:Y:S01]  /*36d0*/  @P1 LDG.E R9, desc[UR6][R12.64+0x4] ;  /* 0x000004060c091981 */ /* 0x000ea2000c1e1900 */
[----:B------:R-:W-:-:S03]  /*36e0*/  @!P0 IMAD.X R5, R0, 0x1, R5, P3 ;  /* 0x0000000100058824 */ /* 0x000fc600018e0605 */
[----:B------:R-:W4:Y:S01]  /*36f0*/  @P1 LDG.E R7, desc[UR6][R12.64] ;  /* 0x000000060c071981 */ /* 0x000f22000c1e1900 */
[----:B------:R-:W-:-:S03]  /*3700*/  @!P0 IADD3.X R3, PT, PT, R0, R3, RZ, P2, !PT ;  /* 0x0000000300038210 */ /* 0x000fc600017fe4ff */
[----:B------:R-:W3:Y:S04]  /*3710*/  @!P0 LDG.E R5, desc[UR6][R4.64] ;  /* 0x0000000604058981 */ /* 0x000ee8000c1e1900 */
[----:B------:R-:W3:Y:S01]  /*3720*/  @!P0 LDG.E R2, desc[UR6][R2.64] ;  /* 0x0000000602028981 */ /* 0x000ee2000c1e1900 */
[----:B--2---:R-:W-:Y:S01]  /*3730*/  @P1 FADD R8, R8, -R9 ;  /* 0x8000000908081221 */ /* 0x004fe20000000000 */
[----:B----4-:R-:W-:-:S04]  /*3740*/  @P1 FADD R7, R6, -R7 ;  /* 0x8000000706071221 */ /* 0x010fc80000000000 */
[----:B------:R-:W-:-:S04]  /*3750*/  @P1 FFMA R7, R7, R7, R22 ;  /* 0x0000000707071223 */ /* 0x000fc80000000016 */
[----:B------:R-:W-:Y:S01]  /*3760*/  @P1 FFMA R22, R8, R8, R7 ;  /* 0x0000000808161223 */ /* 0x000fe20000000007 */
[----:B---3--:R-:W-:-:S04]  /*3770*/  @!P0 FADD R7, R2, -R5 ;  /* 0x8000000502078221 */ /* 0x008fc80000000000 */
[----:B------:R-:W-:-:S07]  /*3780*/  @!P0 FFMA R22, R7, R7, R22 ;  /* 0x0000000707168223 */ /* 0x000fce0000000016 */
.L_x_94:
[----:B------:R-:W-:Y:S01]  /*3790*/  IADD3 R0, PT, PT, R22, -0xd000000, RZ ;  /* 0xf300000016007810 */ /* 0x000fe20007ffe0ff */
[----:B------:R0:W0:Y:S01]  /*37a0*/  MUFU.RSQ R3, R22 ;  /* 0x0000001600037308 */ /* 0x0000220000001400 */
[----:B------:R-:W-:Y:S02]  /*37b0*/  BSSY.RECONVERGENT B0, `(.L_x_98) ;  /* 0x000000b000007945 */ /* 0x000fe40003800200 */
[----:B------:R-:W-:-:S13]  /*37c0*/  ISETP.GT.U32.AND P0, PT, R0, 0x727fffff, PT ;  /* 0x727fffff0000780c */ /* 0x000fda0003f04070 */
[----:B------:R-:W-:Y:S05]  /*37d0*/  @!P0 BRA `(.L_x_99) ;  /* 0x0000000000108947 */ /* 0x000fea0003800000 */
[----:B------:R-:W-:-:S07]  /*37e0*/  MOV R23, 0x3800 ;  /* 0x0000380000177802 */ /* 0x000fce0000000f00 */
[----:B01234-:R-:W-:Y:S05]  /*37f0*/  CALL.REL.NOINC `($__internal_0_$__cuda_sm20_sqrt_rn_f32_slowpath) ;  /* 0x0000000000347944 */ /* 0x01ffea0003c00000 */
[----:B------:R-:W-:Y:S01]  /*3800*/  IMAD.MOV.U32 R5, RZ, RZ, R16 ;  /* 0x000000ffff057224 */ /* 0x000fe200078e0010 */
[----:B------:R-:W-:Y:S06]  /*3810*/  BRA `(.L_x_100) ;  /* 0x0000000000107947 */ /* 0x000fec0003800000 */
.L_x_99:
[C---:B0--34-:R-:W-:Y:S01]  /*3820*/  FMUL.FTZ R5, R3.reuse, R22 ;  /* 0x0000001603057220 */ /* 0x059fe20000410000 */
[----:B------:R-:W-:-:S03]  /*3830*/  FMUL.FTZ R0, R3, 0.5 ;  /* 0x3f00000003007820 */ /* 0x000fc60000410000 */
[----:B------:R-:W-:-:S04]  /*3840*/  FFMA R22, -R5, R5, R22 ;  /* 0x0000000505167223 */ /* 0x000fc80000000116 */
[----:B------:R-:W-:-:S07]  /*3850*/  FFMA R5, R22, R0, R5 ;  /* 0x0000000016057223 */ /* 0x000fce0000000005 */
.L_x_100:
[----:B------:R-:W-:Y:S05]  /*3860*/  BSYNC.RECONVERGENT B0 ;  /* 0x0000000000007941 */ /* 0x000fea0003800200 */
.L_x_98:
[----:B-1----:R-:W0:Y:S02]  /*3870*/  LDC.64 R2, c[0x0][0x3a0] ;  /* 0x0000e800ff027b82 */ /* 0x002e240000000a00 */
[----:B0-----:R-:W3:Y:S02]  /*3880*/  LDG.E R0, desc[UR6][R2.64] ;  /* 0x0000000602007981 */ /* 0x001ee4000c1e1900 */
[----:B---3--:R-:W-:-:S13]  /*3890*/  FSETP.GT.AND P0, PT, R5, R0, PT ;  /* 0x000000000500720b */ /* 0x008fda0003f04000 */
[----:B------:R-:W-:Y:S05]  /*38a0*/  @!P0 EXIT ;  /* 0x000000000000894d */ /* 0x000fea0003800000 */
[----:B------:R-:W-:Y:S01]  /*38b0*/  STG.E desc[UR6][R2.64], R5 ;  /* 0x0000000502007986 */ /* 0x000fe2000c101906 */
[----:B------:R-:W-:Y:S05]  /*38c0*/  EXIT ;  /* 0x000000000000794d */ /* 0x000fea0003800000 */
        .weak           $__internal_0_$__cuda_sm20_sqrt_rn_f32_slowpath
        .type           $__internal_0_$__cuda_sm20_sqrt_rn_f32_slowpath,@function
        .size           $__internal_0_$__cuda_sm20_sqrt_rn_f32_slowpath,($__internal_1_$__cuda_sm3x_div_rn_noftz_f32_slowpath - $__internal_0_$__cuda_sm20_sqrt_rn_f32_slowpath)
$__internal_0_$__cuda_sm20_sqrt_rn_f32_slowpath:
[----:B------:R-:W-:-:S13]  /*38d0*/  LOP3.LUT P0, RZ, R22, 0x7fffffff, RZ, 0xc0, !PT ;  /* 0x7fffffff16ff7812 */ /* 0x000fda000780c0ff */
[----:B------:R-:W-:Y:S01]  /*38e0*/  @!P0 MOV R12, R22 ;  /* 0x00000016000c8202 */ /* 0x000fe20000000f00 */
[----:B------:R-:W-:Y:S06]  /*38f0*/  @!P0 BRA `(.L_x_101) ;  /* 0x0000000000408947 */ /* 0x000fec0003800000 */
[----:B------:R-:W-:-:S13]  /*3900*/  FSETP.GEU.FTZ.AND P0, PT, R22, RZ, PT ;  /* 0x000000ff1600720b */ /* 0x000fda0003f1e000 */
[----:B------:R-:W-:Y:S01]  /*3910*/  @!P0 IMAD.MOV.U32 R12, RZ, RZ, 0x7fffffff ;  /* 0x7fffffffff0c8424 */ /* 0x000fe200078e00ff */
[----:B------:R-:W-:Y:S06]  /*3920*/  @!P0 BRA `(.L_x_101) ;  /* 0x0000000000348947 */ /* 0x000fec0003800000 */
[----:B------:R-:W-:-:S13]  /*3930*/  FSETP.GTU.FTZ.AND P0, PT, |R22|, +INF , PT ;  /* 0x7f8000001600780b */ /* 0x000fda0003f1c200 */
[----:B------:R-:W-:Y:S01]  /*3940*/  @P0 FADD.FTZ R12, R22, 1 ;  /* 0x3f800000160c0421 */ /* 0x000fe20000010000 */
[----:B------:R-:W-:Y:S06]  /*3950*/  @P0 BRA `(.L_x_101) ;  /* 0x0000000000280947 */ /* 0x000fec0003800000 */
[----:B------:R-:W-:-:S13]  /*3960*/  FSETP.NEU.FTZ.AND P0, PT, |R22|, +INF , PT ;  /* 0x7f8000001600780b */ /* 0x000fda0003f1d200 */
[----:B------:R-:W-:-:S04]  /*3970*/  @P0 FFMA R13, R22, 1.84467440737095516160e+19, RZ ;  /* 0x5f800000160d0823 */ /* 0x000fc800000000ff */
[----:B------:R-:W0:Y:S02]  /*3980*/  @P0 MUFU.RSQ R12, R13 ;  /* 0x0000000d000c0308 */ /* 0x000e240000001400 */
[----:B0-----:R-:W-:Y:S01]  /*3990*/  @P0 FMUL.FTZ R16, R13, R12 ;  /* 0x0000000c0d100220 */ /* 0x001fe20000410000 */
[----:B------:R-:W-:Y:S01]  /*39a0*/  @P0 FMUL.FTZ R21, R12, 0.5 ;  /* 0x3f0000000c150820 */ /* 0x000fe20000410000 */
[----:B------:R-:W-:Y:S02]  /*39b0*/  @!P0 MOV R12, R22 ;  /* 0x00000016000c8202 */ /* 0x000fe40000000f00 */
[----:B------:R-:W-:-:S04]  /*39c0*/  @P0 FADD.FTZ R17, -R16, -RZ ;  /* 0x800000ff10110221 */ /* 0x000fc80000010100 */
[----:B------:R-:W-:-:S04]  /*39d0*/  @P0 FFMA R17, R16, R17, R13 ;  /* 0x0000001110110223 */ /* 0x000fc8000000000d */
[----:B------:R-:W-:-:S04]  /*39e0*/  @P0 FFMA R17, R17, R21, R16 ;  /* 0x0000001511110223 */ /* 0x000fc80000000010 */
[----:B------:R-:W-:-:S07]  /*39f0*/  @P0 FMUL.FTZ R12, R17, 2.3283064365386962891e-10 ;  /* 0x2f800000110c0820 */ /* 0x000fce0000410000 */
.L_x_101:
[----:B------:R-:W-:Y:S01]  /*3a00*/  IMAD.MOV.U32 R16, RZ, RZ, R12 ;  /* 0x000000ffff107224 */ /* 0x000fe200078e000c */
[----:B------:R-:W-:Y:S01]  /*3a10*/  MOV R12, R23 ;  /* 0x00000017000c7202 */ /* 0x000fe20000000f00 */
[----:B------:R-:W-:-:S04]  /*3a20*/  IMAD.MOV.U32 R13, RZ, RZ, 0x0 ;  /* 0x00000000ff0d7424 */ /* 0x000fc800078e00ff */
[----:B------:R-:W-:Y:S05]  /*3a30*/  RET.REL.NODEC R12 `(_Z11kmeans_loopPiPfS0_S0_S0_S_S_) ;  /* 0xffffffc40c707950 */ /* 0x000fea0003c3ffff */
        .weak           $__internal_1_$__cuda_sm3x_div_rn_noftz_f32_slowpath
        .type           $__internal_1_$__cuda_sm3x_div_rn_noftz_f32_slowpath,@function
        .size           $__internal_1_$__cuda_sm3x_div_rn_noftz_f32_slowpath,(.L_x_115 - $__internal_1_$__cuda_sm3x_div_rn_noftz_f32_slowpath)
$__internal_1_$__cuda_sm3x_div_rn_noftz_f32_slowpath:
[--C-:B------:R-:W-:Y:S01]  /*3a40*/  SHF.R.U32.HI R6, RZ, 0x17, R11.reuse ;  /* 0x00000017ff067819 */ /* 0x100fe2000001160b */
[----:B------:R-:W-:Y:S01]  /*3a50*/  BSSY.RECONVERGENT B2, `(.L_x_102) ;  /* 0x0000065000027945 */ /* 0x000fe20003800200 */
[----:B------:R-:W-:Y:S01]  /*3a60*/  SHF.R.U32.HI R5, RZ, 0x17, R0 ;  /* 0x00000017ff057819 */ /* 0x000fe20000011600 */
[----:B------:R-:W-:Y:S01]  /*3a70*/  IMAD.MOV.U32 R8, RZ, RZ, R11 ;  /* 0x000000ffff087224 */ /* 0x000fe200078e000b */
[----:B------:R-:W-:Y:S02]  /*3a80*/  LOP3.LUT R15, R6, 0xff, RZ, 0xc0, !PT ;  /* 0x000000ff060f7812 */ /* 0x000fe400078ec0ff */
[----:B------:R-:W-:Y:S02]  /*3a90*/  LOP3.LUT R6, R5, 0xff, RZ, 0xc0, !PT ;  /* 0x000000ff05067812 */ /* 0x000fe400078ec0ff */
[----:B------:R-:W-:Y:S02]  /*3aa0*/  IADD3 R12, PT, PT, R15, -0x1, RZ ;  /* 0xffffffff0f0c7810 */ /* 0x000fe40007ffe0ff */
[----:B------:R-:W-:Y:S01]  /*3ab0*/  MOV R7, R0 ;  /* 0x0000000000077202 */ /* 0x000fe20000000f00 */
[----:B------:R-:W-:Y:S01]  /*3ac0*/  VIADD R10, R6, 0xffffffff ;  /* 0xffffffff060a7836 */ /* 0x000fe20000000000 */
[----:B------:R-:W-:-:S04]  /*3ad0*/  ISETP.GT.U32.AND P0, PT, R12, 0xfd, PT ;  /* 0x000000fd0c00780c */ /* 0x000fc80003f04070 */
[----:B------:R-:W-:-:S13]  /*3ae0*/  ISETP.GT.U32.OR P0, PT, R10, 0xfd, P0 ;  /* 0x000000fd0a00780c */ /* 0x000fda0000704470 */
[----:B------:R-:W-:Y:S01]  /*3af0*/  @!P0 MOV R9, RZ ;  /* 0x000000ff00098202 */ /* 0x000fe20000000f00 */
[----:B------:R-:W-:Y:S06]  /*3b00*/  @!P0 BRA `(.L_x_103) ;  /* 0x0000000000608947 */ /* 0x000fec0003800000 */
[----:B------:R-:W-:Y:S01]  /*3b10*/  FSETP.GTU.FTZ.AND P0, PT, |R0|, +INF , PT ;  /* 0x7f8000000000780b */ /* 0x000fe20003f1c200 */
[----:B------:R-:W-:Y:S01]  /*3b20*/  IMAD.MOV.U32 R5, RZ, RZ, R11 ;  /* 0x000000ffff057224 */ /* 0x000fe200078e000b */
[----:B------:R-:W-:-:S04]  /*3b30*/  FSETP.GTU.FTZ.AND P1, PT, |R11|, +INF , PT ;  /* 0x7f8000000b00780b */ /* 0x000fc80003f3c200 */
[----:B------:R-:W-:-:S13]  /*3b40*/  PLOP3.LUT P0, PT, P0, P1, PT, 0xf8, 0x8f ;  /* 0x00000000008f781c */ /* 0x000fda0000703f70 */
[----:B------:R-:W-:Y:S05]  /*3b50*/  @P0 BRA `(.L_x_104) ;  /* 0x00000004004c0947 */ /* 0x000fea0003800000 */
[----:B------:R-:W-:-:S13]  /*3b60*/  LOP3.LUT P0, RZ, R8, 0x7fffffff, R7, 0xc8, !PT ;  /* 0x7fffffff08ff7812 */ /* 0x000fda000780c807 */
[----:B------:R-:W-:Y:S05]  /*3b70*/  @!P0 BRA `(.L_x_105) ;  /* 0x00000004003c8947 */ /* 0x000fea0003800000 */
[C---:B------:R-:W-:Y:S02]  /*3b80*/  FSETP.NEU.FTZ.AND P1, PT, |R0|.reuse, +INF , PT ;  /* 0x7f8000000000780b */ /* 0x040fe40003f3d200 */
[----:B------:R-:W-:Y:S02]  /*3b90*/  FSETP.NEU.FTZ.AND P2, PT, |R5|, +INF , PT ;  /* 0x7f8000000500780b */ /* 0x000fe40003f5d200 */
[----:B------:R-:W-:-:S11]  /*3ba0*/  FSETP.NEU.FTZ.AND P0, PT, |R0|, +INF , PT ;  /* 0x7f8000000000780b */ /* 0x000fd60003f1d200 */
[----:B------:R-:W-:Y:S05]  /*3bb0*/  @!P2 BRA !P1, `(.L_x_105) ;  /* 0x00000004002ca947 */ /* 0x000fea0004800000 */
[----:B------:R-:W-:-:S04]  /*3bc0*/  LOP3.LUT P1, RZ, R7, 0x7fffffff, RZ, 0xc0, !PT ;  /* 0x7fffffff07ff7812 */ /* 0x000fc8000782c0ff */
[----:B------:R-:W-:-:S13]  /*3bd0*/  PLOP3.LUT P1, PT, P2, P1, PT, 0x2f, 0xf2 ;  /* 0x0000000000f2781c */ /* 0x000fda0001722577 */
[----:B------:R-:W-:Y:S05]  /*3be0*/  @P1 BRA `(.L_x_106) ;  /* 0x0000000400181947 */ /* 0x000fea0003800000 */
[----:B------:R-:W-:-:S04]  /*3bf0*/  LOP3.LUT P1, RZ, R8, 0x7fffffff, RZ, 0xc0, !PT ;  /* 0x7fffffff08ff7812 */ /* 0x000fc8000782c0ff */
[----:B------:R-:W-:-:S13]  /*3c00*/  PLOP3.LUT P0, PT, P0, P1, PT, 0x2f, 0xf2 ;  /* 0x0000000000f2781c */ /* 0x000fda0000702577 */
[----:B------:R-:W-:Y:S05]  /*3c10*/  @P0 BRA `(.L_x_107) ;  /* 0x0000000400000947 */ /* 0x000fea0003800000 */
[----:B------:R-:W-:Y:S02]  /*3c20*/  ISETP.GE.AND P0, PT, R10, RZ, PT ;  /* 0x000000ff0a00720c */ /* 0x000fe40003f06270 */
[----:B------:R-:W-:-:S11]  /*3c30*/  ISETP.GE.AND P1, PT, R12, RZ, PT ;  /* 0x000000ff0c00720c */ /* 0x000fd60003f26270 */
[----:B------:R-:W-:Y:S01]  /*3c40*/  @P0 MOV R9, RZ ;  /* 0x000000ff00090202 */ /* 0x000fe20000000f00 */
[----:B------:R-:W-:Y:S02]  /*3c50*/  @!P0 IMAD.MOV.U32 R9, RZ, RZ, -0x40 ;  /* 0xffffffc0ff098424 */ /* 0x000fe400078e00ff */
[----:B------:R-:W-:Y:S01]  /*3c60*/  @!P0 FFMA R7, R0, 1.84467440737095516160e+19, RZ ;  /* 0x5f80000000078823 */ /* 0x000fe200000000ff */
[----:B------:R-:W-:Y:S02]  /*3c70*/  @!P1 FFMA R8, R5, 1.84467440737095516160e+19, RZ ;  /* 0x5f80000005089823 */ /* 0x000fe400000000ff */
[----:B------:R-:W-:-:S07]  /*3c80*/  @!P1 IADD3 R9, PT, PT, R9, 0x40, RZ ;  /* 0x0000004009099810 */ /* 0x000fce0007ffe0ff */
.L_x_103:
[----:B------:R-:W-:Y:S01]  /*3c90*/  LEA R5, R15, 0xc0800000, 0x17 ;  /* 0xc08000000f057811 */ /* 0x000fe200078eb8ff */
[----:B------:R-:W-:Y:S01]  /*3ca0*/  BSSY.RECONVERGENT B3, `(.L_x_108) ;  /* 0x0000036000037945 */ /* 0x000fe20003800200 */
[----:B------:R-:W-:-:S03]  /*3cb0*/  IADD3 R6, PT, PT, R6, -0x7f, RZ ;  /* 0xffffff8106067810 */ /* 0x000fc60007ffe0ff */
[----:B------:R-:W-:Y:S02]  /*3cc0*/  IMAD.IADD R5, R8, 0x1, -R5 ;  /* 0x0000000108057824 */ /* 0x000fe400078e0a05 */
[C---:B------:R-:W-:Y:S01]  /*3cd0*/  IMAD R0, R6.reuse, -0x800000, R7 ;  /* 0xff80000006007824 */ /* 0x040fe200078e0207 */
[----:B------:R-:W-:Y:S01]  /*3ce0*/  IADD3 R6, PT, PT, R6, 0x7f, -R15 ;  /* 0x0000007f06067810 */ /* 0x000fe20007ffe80f */
[----:B------:R-:W0:Y:S01]  /*3cf0*/  MUFU.RCP R8, R5 ;  /* 0x0000000500087308 */ /* 0x000e220000001000 */
[----:B------:R-:W-:-:S03]  /*3d00*/  FADD.FTZ R11, -R5, -RZ ;  /* 0x800000ff050b7221 */ /* 0x000fc60000010100 */
[----:B------:R-:W-:Y:S02]  /*3d10*/  IMAD.IADD R6, R6, 0x1, R9 ;  /* 0x0000000106067824 */ /* 0x000fe400078e0209 */
[----:B0-----:R-:W-:-:S04]  /*3d20*/  FFMA R13, R8, R11, 1 ;  /* 0x3f800000080d7423 */ /* 0x001fc8000000000b */
[----:B------:R-:W-:-:S04]  /*3d30*/  FFMA R10, R8, R13, R8 ;  /* 0x0000000d080a7223 */ /* 0x000fc80000000008 */
[----:B------:R-:W-:-:S04]  /*3d40*/  FFMA R7, R0, R10, RZ ;  /* 0x0000000a00077223 */ /* 0x000fc800000000ff */
[----:B------:R-:W-:-:S04]  /*3d50*/  FFMA R8, R11, R7, R0 ;  /* 0x000000070b087223 */ /* 0x000fc80000000000 */
[----:B------:R-:W-:-:S04]  /*3d60*/  FFMA R13, R10, R8, R7 ;  /* 0x000000080a0d7223 */ /* 0x000fc80000000007 */
[----:B------:R-:W-:-:S04]  /*3d70*/  FFMA R8, R11, R13, R0 ;  /* 0x0000000d0b087223 */ /* 0x000fc80000000000 */
[----:B------:R-:W-:-:S05]  /*3d80*/  FFMA R0, R10, R8, R13 ;  /* 0x000000080a007223 */ /* 0x000fca000000000d */
[----:B------:R-:W-:-:S04]  /*3d90*/  SHF.R.U32.HI R5, RZ, 0x17, R0 ;  /* 0x00000017ff057819 */ /* 0x000fc80000011600 */
[----:B------:R-:W-:-:S04]  /*3da0*/  LOP3.LUT R5, R5, 0xff, RZ, 0xc0, !PT ;  /* 0x000000ff05057812 */ /* 0x000fc800078ec0ff */
[----:B------:R-:W-:-:S05]  /*3db0*/  IADD3 R9, PT, PT, R5, R6, RZ ;  /* 0x0000000605097210 */ /* 0x000fca0007ffe0ff */
[----:B------:R-:W-:-:S05]  /*3dc0*/  VIADD R5, R9, 0xffffffff ;  /* 0xffffffff09057836 */ /* 0x000fca0000000000 */
[----:B------:R-:W-:-:S13]  /*3dd0*/  ISETP.GE.U32.AND P0, PT, R5, 0xfe, PT ;  /* 0x000000fe0500780c */ /* 0x000fda0003f06070 */
[----:B------:R-:W-:Y:S05]  /*3de0*/  @!P0 BRA `(.L_x_109) ;  /* 0x0000000000808947 */ /* 0x000fea0003800000 */
[----:B------:R-:W-:-:S13]  /*3df0*/  ISETP.GT.AND P0, PT, R9, 0xfe, PT ;  /* 0x000000fe0900780c */ /* 0x000fda0003f04270 */
[----:B------:R-:W-:Y:S05]  /*3e00*/  @P0 BRA `(.L_x_110) ;  /* 0x00000000006c0947 */ /* 0x000fea0003800000 */
[----:B------:R-:W-:-:S13]  /*3e10*/  ISETP.GE.AND P0, PT, R9, 0x1, PT ;  /* 0x000000010900780c */ /* 0x000fda0003f06270 */
[----:B------:R-:W-:Y:S05]  /*3e20*/  @P0 BRA `(.L_x_111) ;  /* 0x0000000000740947 */ /* 0x000fea0003800000 */
[----:B------:R-:W-:Y:S02]  /*3e30*/  ISETP.GE.AND P0, PT, R9, -0x18, PT ;  /* 0xffffffe80900780c */ /* 0x000fe40003f06270 */
[----:B------:R-:W-:-:S11]  /*3e40*/  LOP3.LUT R0, R0, 0x80000000, RZ, 0xc0, !PT ;  /* 0x8000000000007812 */ /* 0x000fd600078ec0ff */
[----:B------:R-:W-:Y:S05]  /*3e50*/  @!P0 BRA `(.L_x_111) ;  /* 0x0000000000688947 */ /* 0x000fea0003800000 */
[CCC-:B------:R-:W-:Y:S01]  /*3e60*/  FFMA.RZ R5, R10.reuse, R8.reuse, R13.reuse ;  /* 0x000000080a057223 */ /* 0x1c0fe2000000c00d */
[CCC-:B------:R-:W-:Y:S01]  /*3e70*/  FFMA.RM R6, R10.reuse, R8.reuse, R13.reuse ;  /* 0x000000080a067223 */ /* 0x1c0fe2000000400d */
[C---:B------:R-:W-:Y:S02]  /*3e80*/  ISETP.NE.AND P2, PT, R9.reuse, RZ, PT ;  /* 0x000000ff0900720c */ /* 0x040fe40003f45270 */
[----:B------:R-:W-:Y:S02]  /*3e90*/  ISETP.NE.AND P1, PT, R9, RZ, PT ;  /* 0x000000ff0900720c */ /* 0x000fe40003f25270 */
[----:B------:R-:W-:Y:S01]  /*3ea0*/  LOP3.LUT R7, R5, 0x7fffff, RZ, 0xc0, !PT ;  /* 0x007fffff05077812 */ /* 0x000fe200078ec0ff */
[----:B------:R-:W-:Y:S01]  /*3eb0*/  FFMA.RP R5, R10, R8, R13 ;  /* 0x000000080a057223 */ /* 0x000fe2000000800d */
[----:B------:R-:W-:Y:S01]  /*3ec0*/  IADD3 R8, PT, PT, R9, 0x20, RZ ;  /* 0x0000002009087810 */ /* 0x000fe20007ffe0ff */
[----:B------:R-:W-:Y:S01]  /*3ed0*/  IMAD.MOV R9, RZ, RZ, -R9 ;  /* 0x000000ffff097224 */ /* 0x000fe200078e0a09 */
[----:B------:R-:W-:-:S02]  /*3ee0*/  LOP3.LUT R7, R7, 0x800000, RZ, 0xfc, !PT ;  /* 0x0080000007077812 */ /* 0x000fc400078efcff */
[----:B------:R-:W-:Y:S02]  /*3ef0*/  FSETP.NEU.FTZ.AND P0, PT, R5, R6, PT ;  /* 0x000000060500720b */ /* 0x000fe40003f1d000 */
[----:B------:R-:W-:Y:S02]  /*3f00*/  SHF.L.U32 R8, R7, R8, RZ ;  /* 0x0000000807087219 */ /* 0x000fe400000006ff */
[----:B------:R-:W-:Y:S02]  /*3f10*/  SEL R6, R9, RZ, P2 ;  /* 0x000000ff09067207 */ /* 0x000fe40001000000 */
[----:B------:R-:W-:Y:S02]  /*3f20*/  ISETP.NE.AND P1, PT, R8, RZ, P1 ;  /* 0x000000ff0800720c */ /* 0x000fe40000f25270 */
[----:B------:R-:W-:Y:S02]  /*3f30*/  SHF.R.U32.HI R6, RZ, R6, R7 ;  /* 0x00000006ff067219 */ /* 0x000fe40000011607 */
[----:B------:R-:W-:-:S02]  /*3f40*/  PLOP3.LUT P0, PT, P0, P1, PT, 0xf8, 0x8f ;  /* 0x00000000008f781c */ /* 0x000fc40000703f70 */
[----:B------:R-:W-:Y:S02]  /*3f50*/  SHF.R.U32.HI R8, RZ, 0x1, R6 ;  /* 0x00000001ff087819 */ /* 0x000fe40000011606 */
[----:B------:R-:W-:-:S04]  /*3f60*/  SEL R5, RZ, 0x1, !P0 ;  /* 0x00000001ff057807 */ /* 0x000fc80004000000 */
[----:B------:R-:W-:-:S04]  /*3f70*/  LOP3.LUT R5, R5, 0x1, R8, 0xf8, !PT ;  /* 0x0000000105057812 */ /* 0x000fc800078ef808 */
[----:B------:R-:W-:-:S04]  /*3f80*/  LOP3.LUT R5, R5, R6, RZ, 0xc0, !PT ;  /* 0x0000000605057212 */ /* 0x000fc800078ec0ff */
[----:B------:R-:W-:-:S04]  /*3f90*/  IADD3 R5, PT, PT, R8, R5, RZ ;  /* 0x0000000508057210 */ /* 0x000fc80007ffe0ff */
[----:B------:R-:W-:Y:S01]  /*3fa0*/  LOP3.LUT R0, R5, R0, RZ, 0xfc, !PT ;  /* 0x0000000005007212 */ /* 0x000fe200078efcff */
[----:B------:R-:W-:Y:S06]  /*3fb0*/  BRA `(.L_x_111) ;  /* 0x0000000000107947 */ /* 0x000fec0003800000 */
.L_x_110:
[----:B------:R-:W-:-:S04]  /*3fc0*/  LOP3.LUT R0, R0, 0x80000000, RZ, 0xc0, !PT ;  /* 0x8000000000007812 */ /* 0x000fc800078ec0ff */
[----:B------:R-:W-:Y:S01]  /*3fd0*/  LOP3.LUT R0, R0, 0x7f800000, RZ, 0xfc, !PT ;  /* 0x7f80000000007812 */ /* 0x000fe200078efcff */
[----:B------:R-:W-:Y:S06]  /*3fe0*/  BRA `(.L_x_111) ;  /* 0x0000000000047947 */ /* 0x000fec0003800000 */
.L_x_109:
[----:B------:R-:W-:-:S07]  /*3ff0*/  IMAD R0, R6, 0x800000, R0 ;  /* 0x0080000006007824 */ /* 0x000fce00078e0200 */
.L_x_111:
[----:B------:R-:W-:Y:S05]  /*4000*/  BSYNC.RECONVERGENT B3 ;  /* 0x0000000000037941 */ /* 0x000fea0003800200 */
.L_x_108:
[----:B------:R-:W-:Y:S05]  /*4010*/  BRA `(.L_x_112) ;  /* 0x0000000000207947 */ /* 0x000fea0003800000 */
.L_x_107:
[----:B------:R-:W-:-:S04]  /*4020*/  LOP3.LUT R0, R8, 0x80000000, R7, 0x48, !PT ;  /* 0x8000000008007812 */ /* 0x000fc800078e4807 */
[----:B------:R-:W-:Y:S01]  /*4030*/  LOP3.LUT R0, R0, 0x7f800000, RZ, 0xfc, !PT ;  /* 0x7f80000000007812 */ /* 0x000fe200078efcff */
[----:B------:R-:W-:Y:S06]  /*4040*/  BRA `(.L_x_112) ;  /* 0x0000000000147947 */ /* 0x000fec0003800000 */
.L_x_106:
[----:B------:R-:W-:Y:S01]  /*4050*/  LOP3.LUT R0, R8, 0x80000000, R7, 0x48, !PT ;  /* 0x8000000008007812 */ /* 0x000fe200078e4807 */
[----:B------:R-:W-:Y:S06]  /*4060*/  BRA `(.L_x_112) ;  /* 0x00000000000c7947 */ /* 0x000fec0003800000 */
.L_x_105:
[----:B------:R-:W0:Y:S01]  /*4070*/  MUFU.RSQ R0, -QNAN ;  /* 0xffc0000000007908 */ /* 0x000e220000001400 */
[----:B------:R-:W-:Y:S05]  /*4080*/  BRA `(.L_x_112) ;  /* 0x0000000000047947 */ /* 0x000fea0003800000 */
.L_x_104:
[----:B------:R-:W-:-:S07]  /*4090*/  FADD.FTZ R0, R0, R5 ;  /* 0x0000000500007221 */ /* 0x000fce0000010000 */
.L_x_112:
[----:B------:R-:W-:Y:S05]  /*40a0*/  BSYNC.RECONVERGENT B2 ;  /* 0x0000000000027941 */ /* 0x000fea0003800200 */
.L_x_102:
[----:B------:R-:W-:-:S04]  /*40b0*/  HFMA2 R5, -RZ, RZ, 0, 0 ;  /* 0x00000000ff057431 */ /* 0x000fc800000001ff */
[----:B0-----:R-:W-:Y:S05]  /*40c0*/  RET.REL.NODEC R4 `(_Z11kmeans_loopPiPfS0_S0_S0_S_S_) ;  /* 0xffffffbc04cc7950 */ /* 0x001fea0003c3ffff */
.L_x_113:
[----:B------:R-:W-:-:S00]  /*40d0*/  BRA `(.L_x_113) ;  /* 0xfffffffc00fc7947 */ /* 0x000fc0000383ffff */
[----:B------:R-:W-:-:S00]  /*40e0*/  NOP ;  /* 0x0000000000007918 */ /* 0x000fc00000000000 */
        /* <DEDUP_REMOVED lines=9> */
.L_x_115:


//--------------------- .nv.shared._Z11kmeans_loopPiPfS0_S0_S0_S_S_ --------------------------
	.section	.nv.shared._Z11kmeans_loopPiPfS0_S0_S0_S_S_,"aw",@nobits
	.sectionflags	@""
	.align	16
	.zero		1024


//--------------------- .nv.shared.reserved.0     --------------------------
	.section	.nv.shared.reserved.0,"aw",@nobits
	.weak		__nv_reservedSMEM_offset_0_alias
	.size		__nv_reservedSMEM_offset_0_alias, 0, 64
	.other		__nv_reservedSMEM_offset_0_alias,@"STO_CUDA_RESERVED_SHARED STV_DEFAULT"
__nv_reservedSMEM_offset_0_alias:
	.zero		0
	.zero		64


//--------------------- .nv.constant0._Z11kmeans_loopPiPfS0_S0_S0_S_S_ --------------------------
	.section	.nv.constant0._Z11kmeans_loopPiPfS0_S0_S0_S_S_,"a",@progbits
	.sectionflags	@""
	.align	4
.nv.constant0._Z11kmeans_loopPiPfS0_S0_S0_S_S_:
	.zero		952


//--------------------- SYMBOLS --------------------------

	.type		.nv.reservedSmem.offset0,@object
	.size		.nv.reservedSmem.offset0,0x4
	.type		.nv.reservedSmem.cap,@object
	.size		.nv.reservedSmem.cap,0x4
